//
// Generated by NVIDIA NVVM Compiler
//
// Compiler Build ID: CL-36424714
// Cuda compilation tools, release 13.0, V13.0.88
// Based on NVVM 20.0.0
//

.version 9.0
.target sm_100
.address_size 64

	// .globl	_Z15row_major_mergeIiEvPKT_S2_PS0_ii
.global .align 1 .b8 _ZN34_INTERNAL_b70fa298_4_k_cu_a59285df4cuda3std3__45__cpo5beginE[1];
.global .align 1 .b8 _ZN34_INTERNAL_b70fa298_4_k_cu_a59285df4cuda3std3__45__cpo3endE[1];
.global .align 1 .b8 _ZN34_INTERNAL_b70fa298_4_k_cu_a59285df4cuda3std3__45__cpo6cbeginE[1];
.global .align 1 .b8 _ZN34_INTERNAL_b70fa298_4_k_cu_a59285df4cuda3std3__45__cpo4cendE[1];
.global .align 1 .b8 _ZN34_INTERNAL_b70fa298_4_k_cu_a59285df4cuda3std3__45__cpo6rbeginE[1];
.global .align 1 .b8 _ZN34_INTERNAL_b70fa298_4_k_cu_a59285df4cuda3std3__45__cpo4rendE[1];
.global .align 1 .b8 _ZN34_INTERNAL_b70fa298_4_k_cu_a59285df4cuda3std3__45__cpo7crbeginE[1];
.global .align 1 .b8 _ZN34_INTERNAL_b70fa298_4_k_cu_a59285df4cuda3std3__45__cpo5crendE[1];
.global .align 1 .b8 _ZN34_INTERNAL_b70fa298_4_k_cu_a59285df4cuda3std3__436_GLOBAL__N__b70fa298_4_k_cu_a59285df6ignoreE[1];
.global .align 1 .b8 _ZN34_INTERNAL_b70fa298_4_k_cu_a59285df4cuda3std3__419piecewise_constructE[1];
.global .align 1 .b8 _ZN34_INTERNAL_b70fa298_4_k_cu_a59285df4cuda3std3__48in_placeE[1];
.global .align 1 .b8 _ZN34_INTERNAL_b70fa298_4_k_cu_a59285df4cuda3std3__420unreachable_sentinelE[1];
.global .align 1 .b8 _ZN34_INTERNAL_b70fa298_4_k_cu_a59285df4cuda3std3__47nulloptE[1];
.global .align 1 .b8 _ZN34_INTERNAL_b70fa298_4_k_cu_a59285df4cuda3std3__48unexpectE[1];
.global .align 1 .b8 _ZN34_INTERNAL_b70fa298_4_k_cu_a59285df4cuda3std6ranges3__45__cpo4swapE[1];
.global .align 1 .b8 _ZN34_INTERNAL_b70fa298_4_k_cu_a59285df4cuda3std6ranges3__45__cpo9iter_moveE[1];
.global .align 1 .b8 _ZN34_INTERNAL_b70fa298_4_k_cu_a59285df4cuda3std6ranges3__45__cpo5beginE[1];
.global .align 1 .b8 _ZN34_INTERNAL_b70fa298_4_k_cu_a59285df4cuda3std6ranges3__45__cpo3endE[1];
.global .align 1 .b8 _ZN34_INTERNAL_b70fa298_4_k_cu_a59285df4cuda3std6ranges3__45__cpo6cbeginE[1];
.global .align 1 .b8 _ZN34_INTERNAL_b70fa298_4_k_cu_a59285df4cuda3std6ranges3__45__cpo4cendE[1];
.global .align 1 .b8 _ZN34_INTERNAL_b70fa298_4_k_cu_a59285df4cuda3std6ranges3__45__cpo7advanceE[1];
.global .align 1 .b8 _ZN34_INTERNAL_b70fa298_4_k_cu_a59285df4cuda3std6ranges3__45__cpo9iter_swapE[1];
.global .align 1 .b8 _ZN34_INTERNAL_b70fa298_4_k_cu_a59285df4cuda3std6ranges3__45__cpo4nextE[1];
.global .align 1 .b8 _ZN34_INTERNAL_b70fa298_4_k_cu_a59285df4cuda3std6ranges3__45__cpo4prevE[1];
.global .align 1 .b8 _ZN34_INTERNAL_b70fa298_4_k_cu_a59285df4cuda3std6ranges3__45__cpo4dataE[1];
.global .align 1 .b8 _ZN34_INTERNAL_b70fa298_4_k_cu_a59285df4cuda3std6ranges3__45__cpo5cdataE[1];
.global .align 1 .b8 _ZN34_INTERNAL_b70fa298_4_k_cu_a59285df4cuda3std6ranges3__45__cpo4sizeE[1];
.global .align 1 .b8 _ZN34_INTERNAL_b70fa298_4_k_cu_a59285df4cuda3std6ranges3__45__cpo5ssizeE[1];
.global .align 1 .b8 _ZN34_INTERNAL_b70fa298_4_k_cu_a59285df4cuda3std6ranges3__45__cpo8distanceE[1];
.global .align 1 .b8 _ZN34_INTERNAL_b70fa298_4_k_cu_a59285df6thrust24THRUST_300001_SM_1000_NS8cuda_cub3parE[1];
.global .align 1 .b8 _ZN34_INTERNAL_b70fa298_4_k_cu_a59285df6thrust24THRUST_300001_SM_1000_NS8cuda_cub10par_nosyncE[1];
.global .align 1 .b8 _ZN34_INTERNAL_b70fa298_4_k_cu_a59285df6thrust24THRUST_300001_SM_1000_NS6system6detail10sequential3seqE[1];
.global .align 1 .b8 _ZN34_INTERNAL_b70fa298_4_k_cu_a59285df6thrust24THRUST_300001_SM_1000_NS6system3cpp3parE[1];
.global .align 1 .b8 _ZN34_INTERNAL_b70fa298_4_k_cu_a59285df6thrust24THRUST_300001_SM_1000_NS12placeholders2_1E[1];
.global .align 1 .b8 _ZN34_INTERNAL_b70fa298_4_k_cu_a59285df6thrust24THRUST_300001_SM_1000_NS12placeholders2_2E[1];
.global .align 1 .b8 _ZN34_INTERNAL_b70fa298_4_k_cu_a59285df6thrust24THRUST_300001_SM_1000_NS12placeholders2_3E[1];
.global .align 1 .b8 _ZN34_INTERNAL_b70fa298_4_k_cu_a59285df6thrust24THRUST_300001_SM_1000_NS12placeholders2_4E[1];
.global .align 1 .b8 _ZN34_INTERNAL_b70fa298_4_k_cu_a59285df6thrust24THRUST_300001_SM_1000_NS12placeholders2_5E[1];
.global .align 1 .b8 _ZN34_INTERNAL_b70fa298_4_k_cu_a59285df6thrust24THRUST_300001_SM_1000_NS12placeholders2_6E[1];
.global .align 1 .b8 _ZN34_INTERNAL_b70fa298_4_k_cu_a59285df6thrust24THRUST_300001_SM_1000_NS12placeholders2_7E[1];
.global .align 1 .b8 _ZN34_INTERNAL_b70fa298_4_k_cu_a59285df6thrust24THRUST_300001_SM_1000_NS12placeholders2_8E[1];
.global .align 1 .b8 _ZN34_INTERNAL_b70fa298_4_k_cu_a59285df6thrust24THRUST_300001_SM_1000_NS12placeholders2_9E[1];
.global .align 1 .b8 _ZN34_INTERNAL_b70fa298_4_k_cu_a59285df6thrust24THRUST_300001_SM_1000_NS12placeholders3_10E[1];
.global .align 1 .b8 _ZN34_INTERNAL_b70fa298_4_k_cu_a59285df6thrust24THRUST_300001_SM_1000_NS3seqE[1];
.global .align 1 .b8 _ZN34_INTERNAL_b70fa298_4_k_cu_a59285df6thrust24THRUST_300001_SM_1000_NS6deviceE[1];

.visible .entry _Z15row_major_mergeIiEvPKT_S2_PS0_ii(
	.param .u64 .ptr .align 1 _Z15row_major_mergeIiEvPKT_S2_PS0_ii_param_0,
	.param .u64 .ptr .align 1 _Z15row_major_mergeIiEvPKT_S2_PS0_ii_param_1,
	.param .u64 .ptr .align 1 _Z15row_major_mergeIiEvPKT_S2_PS0_ii_param_2,
	.param .u32 _Z15row_major_mergeIiEvPKT_S2_PS0_ii_param_3,
	.param .u32 _Z15row_major_mergeIiEvPKT_S2_PS0_ii_param_4
)
{
	.reg .pred 	%p<69>;
	.reg .b32 	%r<160>;
	.reg .b64 	%rd<64>;

	ld.param.u64 	%rd12, [_Z15row_major_mergeIiEvPKT_S2_PS0_ii_param_0];
	ld.param.u64 	%rd13, [_Z15row_major_mergeIiEvPKT_S2_PS0_ii_param_1];
	ld.param.u64 	%rd14, [_Z15row_major_mergeIiEvPKT_S2_PS0_ii_param_2];
	ld.param.u32 	%r89, [_Z15row_major_mergeIiEvPKT_S2_PS0_ii_param_3];
	ld.param.u32 	%r90, [_Z15row_major_mergeIiEvPKT_S2_PS0_ii_param_4];
	cvta.to.global.u64 	%rd1, %rd14;
	mov.u32 	%r91, %tid.x;
	mov.u32 	%r1, %ntid.x;
	mov.u32 	%r92, %ctaid.x;
	mad.lo.s32 	%r123, %r1, %r92, %r91;
	setp.ge.s32 	%p7, %r123, %r89;
	@%p7 bra 	$L__BB0_61;
	shl.b32 	%r3, %r90, 1;
	setp.eq.s32 	%p8, %r3, 0;
	setp.eq.s32 	%p9, %r90, 0;
	selp.u32 	%r4, 1, 0, %p9;
	@%p8 bra 	$L__BB0_61;
	and.b32  	%r5, %r3, -4;
	and.b32  	%r6, %r90, 1;
	neg.s32 	%r7, %r5;
	cvta.to.global.u64 	%rd2, %rd12;
	cvta.to.global.u64 	%rd3, %rd13;
	mov.u32 	%r95, %nctaid.x;
	mul.lo.s32 	%r8, %r1, %r95;
$L__BB0_3:
	setp.lt.u32 	%p10, %r3, 4;
	mul.lo.s32 	%r97, %r123, %r90;
	mul.wide.s32 	%rd16, %r97, 4;
	add.s64 	%rd4, %rd2, %rd16;
	add.s64 	%rd5, %rd3, %rd16;
	shl.b32 	%r10, %r97, 1;
	ld.global.nc.u32 	%r151, [%rd5];
	ld.global.nc.u32 	%r150, [%rd4];
	mov.b64 	%rd63, 0;
	mov.b32 	%r80, 1;
	mov.u32 	%r149, %r4;
	mov.u32 	%r148, %r4;
	mov.u32 	%r81, %r80;
	@%p10 bra 	$L__BB0_43;
	mul.wide.s32 	%rd17, %r10, 4;
	add.s64 	%rd18, %rd1, %rd17;
	add.s64 	%rd62, %rd18, 8;
	mov.b32 	%r147, 0;
	mov.u32 	%r124, %r7;
	mov.u32 	%r149, %r4;
	mov.u32 	%r148, %r4;
	mov.u32 	%r146, %r147;
$L__BB0_5:
	setp.eq.s32 	%p11, %r148, 0;
	@%p11 bra 	$L__BB0_7;
	st.global.u32 	[%rd62+-8], %r150;
	add.s32 	%r146, %r146, 1;
	mul.wide.u32 	%rd19, %r146, 4;
	add.s64 	%rd20, %rd4, %rd19;
	ld.global.nc.u32 	%r150, [%rd20];
	mov.pred 	%p64, 0;
	bra.uni 	$L__BB0_14;
$L__BB0_7:
	setp.eq.s32 	%p13, %r149, 0;
	@%p13 bra 	$L__BB0_9;
	st.global.u32 	[%rd62+-8], %r151;
	add.s32 	%r147, %r147, 1;
	mul.wide.u32 	%rd21, %r147, 4;
	add.s64 	%rd22, %rd5, %rd21;
	ld.global.nc.u32 	%r151, [%rd22];
	mov.b32 	%r149, 1;
	mov.pred 	%p64, -1;
	bra.uni 	$L__BB0_14;
$L__BB0_9:
	setp.ge.s32 	%p15, %r150, %r151;
	@%p15 bra 	$L__BB0_12;
	st.global.u32 	[%rd62+-8], %r150;
	add.s32 	%r24, %r146, 1;
	setp.eq.s32 	%p20, %r24, %r90;
	mov.b32 	%r149, 1;
	mov.pred 	%p64, -1;
	mov.u32 	%r146, %r90;
	@%p20 bra 	$L__BB0_14;
	mul.wide.u32 	%rd25, %r24, 4;
	add.s64 	%rd26, %rd4, %rd25;
	ld.global.nc.u32 	%r150, [%rd26];
	mov.b32 	%r149, 0;
	mov.u32 	%r146, %r24;
	bra.uni 	$L__BB0_14;
$L__BB0_12:
	st.global.u32 	[%rd62+-8], %r151;
	add.s32 	%r26, %r147, 1;
	setp.eq.s32 	%p17, %r26, %r90;
	mov.b32 	%r149, 0;
	mov.pred 	%p64, 0;
	mov.u32 	%r147, %r90;
	@%p17 bra 	$L__BB0_14;
	mul.wide.u32 	%rd23, %r26, 4;
	add.s64 	%rd24, %rd5, %rd23;
	ld.global.nc.u32 	%r151, [%rd24];
	mov.pred 	%p64, -1;
	mov.u32 	%r147, %r26;
$L__BB0_14:
	@%p64 bra 	$L__BB0_16;
	st.global.u32 	[%rd62+-4], %r150;
	add.s32 	%r146, %r146, 1;
	mul.wide.u32 	%rd27, %r146, 4;
	add.s64 	%rd28, %rd4, %rd27;
	ld.global.nc.u32 	%r150, [%rd28];
	mov.pred 	%p65, 0;
	bra.uni 	$L__BB0_23;
$L__BB0_16:
	setp.eq.s32 	%p23, %r149, 0;
	@%p23 bra 	$L__BB0_18;
	st.global.u32 	[%rd62+-4], %r151;
	add.s32 	%r147, %r147, 1;
	mul.wide.u32 	%rd29, %r147, 4;
	add.s64 	%rd30, %rd5, %rd29;
	ld.global.nc.u32 	%r151, [%rd30];
	mov.b32 	%r149, 1;
	mov.pred 	%p65, -1;
	bra.uni 	$L__BB0_23;
$L__BB0_18:
	setp.lt.s32 	%p25, %r150, %r151;
	@%p25 bra 	$L__BB0_21;
	st.global.u32 	[%rd62+-4], %r151;
	add.s32 	%r37, %r147, 1;
	setp.eq.s32 	%p27, %r37, %r90;
	mov.b32 	%r149, 0;
	mov.pred 	%p65, 0;
	mov.u32 	%r147, %r90;
	@%p27 bra 	$L__BB0_23;
	mul.wide.u32 	%rd31, %r37, 4;
	add.s64 	%rd32, %rd5, %rd31;
	ld.global.nc.u32 	%r151, [%rd32];
	mov.pred 	%p65, -1;
	mov.u32 	%r147, %r37;
	bra.uni 	$L__BB0_23;
$L__BB0_21:
	st.global.u32 	[%rd62+-4], %r150;
	add.s32 	%r39, %r146, 1;
	setp.eq.s32 	%p30, %r39, %r90;
	mov.b32 	%r149, 1;
	mov.pred 	%p65, -1;
	mov.u32 	%r146, %r90;
	@%p30 bra 	$L__BB0_23;
	mul.wide.u32 	%rd33, %r39, 4;
	add.s64 	%rd34, %rd4, %rd33;
	ld.global.nc.u32 	%r150, [%rd34];
	mov.b32 	%r149, 0;
	mov.u32 	%r146, %r39;
$L__BB0_23:
	@%p65 bra 	$L__BB0_25;
	st.global.u32 	[%rd62], %r150;
	add.s32 	%r146, %r146, 1;
	mul.wide.u32 	%rd35, %r146, 4;
	add.s64 	%rd36, %rd4, %rd35;
	ld.global.nc.u32 	%r150, [%rd36];
	mov.pred 	%p66, 0;
	bra.uni 	$L__BB0_32;
$L__BB0_25:
	setp.eq.s32 	%p33, %r149, 0;
	@%p33 bra 	$L__BB0_27;
	st.global.u32 	[%rd62], %r151;
	add.s32 	%r147, %r147, 1;
	mul.wide.u32 	%rd37, %r147, 4;
	add.s64 	%rd38, %rd5, %rd37;
	ld.global.nc.u32 	%r151, [%rd38];
	mov.b32 	%r149, 1;
	mov.pred 	%p66, -1;
	bra.uni 	$L__BB0_32;
$L__BB0_27:
	setp.lt.s32 	%p35, %r150, %r151;
	@%p35 bra 	$L__BB0_30;
	st.global.u32 	[%rd62], %r151;
	add.s32 	%r50, %r147, 1;
	setp.eq.s32 	%p37, %r50, %r90;
	mov.b32 	%r149, 0;
	mov.pred 	%p66, 0;
	mov.u32 	%r147, %r90;
	@%p37 bra 	$L__BB0_32;
	mul.wide.u32 	%rd39, %r50, 4;
	add.s64 	%rd40, %rd5, %rd39;
	ld.global.nc.u32 	%r151, [%rd40];
	mov.pred 	%p66, -1;
	mov.u32 	%r147, %r50;
	bra.uni 	$L__BB0_32;
$L__BB0_30:
	st.global.u32 	[%rd62], %r150;
	add.s32 	%r52, %r146, 1;
	setp.eq.s32 	%p40, %r52, %r90;
	mov.b32 	%r149, 1;
	mov.pred 	%p66, -1;
	mov.u32 	%r146, %r90;
	@%p40 bra 	$L__BB0_32;
	mul.wide.u32 	%rd41, %r52, 4;
	add.s64 	%rd42, %rd4, %rd41;
	ld.global.nc.u32 	%r150, [%rd42];
	mov.b32 	%r149, 0;
	mov.u32 	%r146, %r52;
$L__BB0_32:
	@%p66 bra 	$L__BB0_34;
	st.global.u32 	[%rd62+4], %r150;
	add.s32 	%r146, %r146, 1;
	mul.wide.u32 	%rd43, %r146, 4;
	add.s64 	%rd44, %rd4, %rd43;
	ld.global.nc.u32 	%r150, [%rd44];
	mov.b32 	%r148, 1;
	bra.uni 	$L__BB0_41;
$L__BB0_34:
	setp.eq.s32 	%p42, %r149, 0;
	@%p42 bra 	$L__BB0_36;
	st.global.u32 	[%rd62+4], %r151;
	add.s32 	%r147, %r147, 1;
	mul.wide.u32 	%rd45, %r147, 4;
	add.s64 	%rd46, %rd5, %rd45;
	ld.global.nc.u32 	%r151, [%rd46];
	mov.b32 	%r149, 1;
	mov.b32 	%r148, 0;
	bra.uni 	$L__BB0_41;
$L__BB0_36:
	setp.lt.s32 	%p43, %r150, %r151;
	@%p43 bra 	$L__BB0_39;
	st.global.u32 	[%rd62+4], %r151;
	add.s32 	%r63, %r147, 1;
	setp.eq.s32 	%p44, %r63, %r90;
	mov.b32 	%r149, 0;
	mov.b32 	%r148, 1;
	mov.u32 	%r147, %r90;
	@%p44 bra 	$L__BB0_41;
	mul.wide.u32 	%rd47, %r63, 4;
	add.s64 	%rd48, %rd5, %rd47;
	ld.global.nc.u32 	%r151, [%rd48];
	mov.b32 	%r148, 0;
	mov.u32 	%r147, %r63;
	mov.u32 	%r149, %r148;
	bra.uni 	$L__BB0_41;
$L__BB0_39:
	st.global.u32 	[%rd62+4], %r150;
	add.s32 	%r65, %r146, 1;
	setp.eq.s32 	%p45, %r65, %r90;
	mov.b32 	%r149, 1;
	mov.b32 	%r148, 0;
	mov.u32 	%r146, %r90;
	@%p45 bra 	$L__BB0_41;
	mul.wide.u32 	%rd49, %r65, 4;
	add.s64 	%rd50, %rd4, %rd49;
	ld.global.nc.u32 	%r150, [%rd50];
	mov.b32 	%r148, 0;
	mov.u32 	%r146, %r65;
	mov.u32 	%r149, %r148;
$L__BB0_41:
	add.s32 	%r124, %r124, 4;
	add.s64 	%rd62, %rd62, 16;
	setp.ne.s32 	%p46, %r124, 0;
	@%p46 bra 	$L__BB0_5;
	add.s32 	%r81, %r146, 1;
	add.s32 	%r80, %r147, 1;
	cvt.u64.u32 	%rd63, %r5;
$L__BB0_43:
	setp.eq.s32 	%p47, %r6, 0;
	@%p47 bra 	$L__BB0_60;
	setp.eq.s32 	%p48, %r148, 0;
	mul.wide.s32 	%rd51, %r10, 4;
	add.s64 	%rd52, %rd1, %rd51;
	shl.b64 	%rd53, %rd63, 2;
	add.s64 	%rd11, %rd52, %rd53;
	@%p48 bra 	$L__BB0_46;
	st.global.u32 	[%rd11], %r150;
	mul.wide.u32 	%rd54, %r81, 4;
	add.s64 	%rd55, %rd4, %rd54;
	ld.global.nc.u32 	%r150, [%rd55];
	setp.eq.s32 	%p68, %r149, 0;
	mov.pred 	%p67, 0;
	bra.uni 	$L__BB0_53;
$L__BB0_46:
	setp.eq.s32 	%p50, %r149, 0;
	@%p50 bra 	$L__BB0_48;
	st.global.u32 	[%rd11], %r151;
	mul.wide.u32 	%rd56, %r80, 4;
	add.s64 	%rd57, %rd5, %rd56;
	ld.global.nc.u32 	%r151, [%rd57];
	mov.pred 	%p68, 0;
	mov.pred 	%p67, -1;
	bra.uni 	$L__BB0_53;
$L__BB0_48:
	setp.lt.s32 	%p53, %r150, %r151;
	@%p53 bra 	$L__BB0_51;
	st.global.u32 	[%rd11], %r151;
	setp.eq.s32 	%p56, %r80, %r90;
	mov.pred 	%p68, -1;
	mov.pred 	%p67, 0;
	@%p56 bra 	$L__BB0_53;
	mul.wide.u32 	%rd58, %r80, 4;
	add.s64 	%rd59, %rd5, %rd58;
	ld.global.nc.u32 	%r151, [%rd59];
	mov.pred 	%p67, -1;
	mov.pred 	%p68, %p67;
	bra.uni 	$L__BB0_53;
$L__BB0_51:
	st.global.u32 	[%rd11], %r150;
	setp.eq.s32 	%p60, %r81, %r90;
	mov.pred 	%p68, 0;
	mov.pred 	%p67, -1;
	@%p60 bra 	$L__BB0_53;
	mul.wide.u32 	%rd60, %r81, 4;
	add.s64 	%rd61, %rd4, %rd60;
	ld.global.nc.u32 	%r150, [%rd61];
	mov.pred 	%p67, -1;
	mov.pred 	%p68, %p67;
$L__BB0_53:
	@%p67 bra 	$L__BB0_55;
	st.global.u32 	[%rd11+4], %r150;
	bra.uni 	$L__BB0_60;
$L__BB0_55:
	@%p68 bra 	$L__BB0_57;
	st.global.u32 	[%rd11+4], %r151;
	bra.uni 	$L__BB0_60;
$L__BB0_57:
	setp.lt.s32 	%p62, %r150, %r151;
	@%p62 bra 	$L__BB0_59;
	st.global.u32 	[%rd11+4], %r151;
	bra.uni 	$L__BB0_60;
$L__BB0_59:
	st.global.u32 	[%rd11+4], %r150;
$L__BB0_60:
	add.s32 	%r123, %r123, %r8;
	setp.lt.s32 	%p63, %r123, %r89;
	@%p63 bra 	$L__BB0_3;
$L__BB0_61:
	ret;

}
	// .globl	_Z18column_major_mergeIiEvPKT_S2_PS0_iiiii
.visible .entry _Z18column_major_mergeIiEvPKT_S2_PS0_iiiii(
	.param .u64 .ptr .align 1 _Z18column_major_mergeIiEvPKT_S2_PS0_iiiii_param_0,
	.param .u64 .ptr .align 1 _Z18column_major_mergeIiEvPKT_S2_PS0_iiiii_param_1,
	.param .u64 .ptr .align 1 _Z18column_major_mergeIiEvPKT_S2_PS0_iiiii_param_2,
	.param .u32 _Z18column_major_mergeIiEvPKT_S2_PS0_iiiii_param_3,
	.param .u32 _Z18column_major_mergeIiEvPKT_S2_PS0_iiiii_param_4,
	.param .u32 _Z18column_major_mergeIiEvPKT_S2_PS0_iiiii_param_5,
	.param .u32 _Z18column_major_mergeIiEvPKT_S2_PS0_iiiii_param_6,
	.param .u32 _Z18column_major_mergeIiEvPKT_S2_PS0_iiiii_param_7
)
{
	.reg .pred 	%p<23>;
	.reg .b32 	%r<104>;
	.reg .b64 	%rd<44>;

	ld.param.u64 	%rd7, [_Z18column_major_mergeIiEvPKT_S2_PS0_iiiii_param_1];
	ld.param.u64 	%rd8, [_Z18column_major_mergeIiEvPKT_S2_PS0_iiiii_param_2];
	ld.param.u32 	%r50, [_Z18column_major_mergeIiEvPKT_S2_PS0_iiiii_param_3];
	ld.param.u32 	%r51, [_Z18column_major_mergeIiEvPKT_S2_PS0_iiiii_param_4];
	ld.param.u32 	%r52, [_Z18column_major_mergeIiEvPKT_S2_PS0_iiiii_param_5];
	ld.param.u32 	%r53, [_Z18column_major_mergeIiEvPKT_S2_PS0_iiiii_param_6];
	ld.param.u32 	%r54, [_Z18column_major_mergeIiEvPKT_S2_PS0_iiiii_param_7];
	mov.u32 	%r55, %tid.x;
	mov.u32 	%r1, %ntid.x;
	mov.u32 	%r56, %ctaid.x;
	mad.lo.s32 	%r83, %r1, %r56, %r55;
	setp.ge.s32 	%p2, %r83, %r50;
	@%p2 bra 	$L__BB1_24;
	shl.b32 	%r57, %r51, 1;
	setp.eq.s32 	%p3, %r57, 0;
	@%p3 bra 	$L__BB1_24;
	setp.eq.s32 	%p4, %r51, 0;
	selp.u32 	%r3, 1, 0, %p4;
	neg.s32 	%r4, %r57;
	shl.b32 	%r5, %r54, 1;
	cvta.to.global.u64 	%rd1, %rd7;
	cvta.to.global.u64 	%rd2, %rd8;
	mov.u32 	%r59, %nctaid.x;
	mul.lo.s32 	%r6, %r1, %r59;
$L__BB1_3:
	ld.param.u64 	%rd43, [_Z18column_major_mergeIiEvPKT_S2_PS0_iiiii_param_0];
	cvta.to.global.u64 	%rd9, %rd43;
	mul.wide.s32 	%rd10, %r83, 4;
	add.s64 	%rd3, %rd9, %rd10;
	add.s64 	%rd4, %rd1, %rd10;
	add.s64 	%rd5, %rd2, %rd10;
	ld.global.nc.u32 	%r103, [%rd4];
	ld.global.nc.u32 	%r102, [%rd3];
	mov.b32 	%r85, 0;
	mov.u32 	%r84, %r54;
	mov.u32 	%r86, %r4;
	mov.u32 	%r101, %r3;
	mov.u32 	%r100, %r3;
	mov.u32 	%r99, %r85;
	mov.u32 	%r98, %r85;
$L__BB1_4:
	setp.eq.s32 	%p5, %r100, 0;
	@%p5 bra 	$L__BB1_6;
	mul.wide.u32 	%rd11, %r85, 4;
	add.s64 	%rd12, %rd5, %rd11;
	st.global.u32 	[%rd12], %r102;
	add.s32 	%r19, %r98, 1;
	mad.lo.s32 	%r61, %r52, %r98, %r52;
	mul.wide.u32 	%rd13, %r61, 4;
	add.s64 	%rd14, %rd3, %rd13;
	ld.global.nc.u32 	%r102, [%rd14];
	mov.pred 	%p22, 0;
	mov.u32 	%r98, %r19;
	bra.uni 	$L__BB1_13;
$L__BB1_6:
	setp.eq.s32 	%p7, %r101, 0;
	@%p7 bra 	$L__BB1_8;
	mul.wide.u32 	%rd15, %r85, 4;
	add.s64 	%rd16, %rd5, %rd15;
	st.global.u32 	[%rd16], %r103;
	add.s32 	%r21, %r99, 1;
	mad.lo.s32 	%r63, %r53, %r99, %r53;
	mul.wide.u32 	%rd17, %r63, 4;
	add.s64 	%rd18, %rd4, %rd17;
	ld.global.nc.u32 	%r103, [%rd18];
	mov.b32 	%r101, 1;
	mov.pred 	%p22, -1;
	mov.u32 	%r99, %r21;
	bra.uni 	$L__BB1_13;
$L__BB1_8:
	setp.ge.s32 	%p9, %r102, %r103;
	@%p9 bra 	$L__BB1_11;
	mul.wide.u32 	%rd23, %r85, 4;
	add.s64 	%rd24, %rd5, %rd23;
	st.global.u32 	[%rd24], %r102;
	add.s32 	%r23, %r98, 1;
	setp.eq.s32 	%p14, %r23, %r51;
	mov.b32 	%r101, 1;
	mov.pred 	%p22, -1;
	mov.u32 	%r98, %r51;
	@%p14 bra 	$L__BB1_13;
	mul.lo.s32 	%r69, %r23, %r52;
	mul.wide.u32 	%rd25, %r69, 4;
	add.s64 	%rd26, %rd3, %rd25;
	ld.global.nc.u32 	%r102, [%rd26];
	mov.b32 	%r101, 0;
	mov.u32 	%r98, %r23;
	bra.uni 	$L__BB1_13;
$L__BB1_11:
	mul.wide.u32 	%rd19, %r85, 4;
	add.s64 	%rd20, %rd5, %rd19;
	st.global.u32 	[%rd20], %r103;
	add.s32 	%r25, %r99, 1;
	setp.eq.s32 	%p11, %r25, %r51;
	mov.b32 	%r101, 0;
	mov.pred 	%p22, 0;
	mov.u32 	%r99, %r51;
	@%p11 bra 	$L__BB1_13;
	mul.lo.s32 	%r66, %r25, %r53;
	mul.wide.u32 	%rd21, %r66, 4;
	add.s64 	%rd22, %rd4, %rd21;
	ld.global.nc.u32 	%r103, [%rd22];
	mov.pred 	%p22, -1;
	mov.u32 	%r99, %r25;
$L__BB1_13:
	@%p22 bra 	$L__BB1_15;
	mul.wide.u32 	%rd27, %r84, 4;
	add.s64 	%rd28, %rd5, %rd27;
	st.global.u32 	[%rd28], %r102;
	add.s32 	%r32, %r98, 1;
	mad.lo.s32 	%r71, %r52, %r98, %r52;
	mul.wide.u32 	%rd29, %r71, 4;
	add.s64 	%rd30, %rd3, %rd29;
	ld.global.nc.u32 	%r102, [%rd30];
	mov.b32 	%r100, 1;
	mov.u32 	%r98, %r32;
	bra.uni 	$L__BB1_22;
$L__BB1_15:
	setp.eq.s32 	%p16, %r101, 0;
	@%p16 bra 	$L__BB1_17;
	mul.wide.u32 	%rd31, %r84, 4;
	add.s64 	%rd32, %rd5, %rd31;
	st.global.u32 	[%rd32], %r103;
	add.s32 	%r34, %r99, 1;
	mad.lo.s32 	%r74, %r53, %r99, %r53;
	mul.wide.u32 	%rd33, %r74, 4;
	add.s64 	%rd34, %rd4, %rd33;
	ld.global.nc.u32 	%r103, [%rd34];
	mov.b32 	%r101, 1;
	mov.b32 	%r100, 0;
	mov.u32 	%r99, %r34;
	bra.uni 	$L__BB1_22;
$L__BB1_17:
	setp.lt.s32 	%p17, %r102, %r103;
	@%p17 bra 	$L__BB1_20;
	mul.wide.u32 	%rd35, %r84, 4;
	add.s64 	%rd36, %rd5, %rd35;
	st.global.u32 	[%rd36], %r103;
	add.s32 	%r36, %r99, 1;
	setp.eq.s32 	%p18, %r36, %r51;
	mov.b32 	%r101, 0;
	mov.b32 	%r100, 1;
	mov.u32 	%r99, %r51;
	@%p18 bra 	$L__BB1_22;
	mul.lo.s32 	%r78, %r36, %r53;
	mul.wide.u32 	%rd37, %r78, 4;
	add.s64 	%rd38, %rd4, %rd37;
	ld.global.nc.u32 	%r103, [%rd38];
	mov.b32 	%r100, 0;
	mov.u32 	%r99, %r36;
	mov.u32 	%r101, %r100;
	bra.uni 	$L__BB1_22;
$L__BB1_20:
	mul.wide.u32 	%rd39, %r84, 4;
	add.s64 	%rd40, %rd5, %rd39;
	st.global.u32 	[%rd40], %r102;
	add.s32 	%r38, %r98, 1;
	setp.eq.s32 	%p19, %r38, %r51;
	mov.b32 	%r101, 1;
	mov.b32 	%r100, 0;
	mov.u32 	%r98, %r51;
	@%p19 bra 	$L__BB1_22;
	mul.lo.s32 	%r82, %r38, %r52;
	mul.wide.u32 	%rd41, %r82, 4;
	add.s64 	%rd42, %rd3, %rd41;
	ld.global.nc.u32 	%r102, [%rd42];
	mov.b32 	%r100, 0;
	mov.u32 	%r98, %r38;
	mov.u32 	%r101, %r100;
$L__BB1_22:
	add.s32 	%r86, %r86, 2;
	add.s32 	%r85, %r85, %r5;
	add.s32 	%r84, %r84, %r5;
	setp.ne.s32 	%p20, %r86, 0;
	@%p20 bra 	$L__BB1_4;
	add.s32 	%r83, %r83, %r6;
	setp.lt.s32 	%p21, %r83, %r50;
	@%p21 bra 	$L__BB1_3;
$L__BB1_24:
	ret;

}
	// .globl	_ZN3cub18CUB_300001_SM_10006detail11EmptyKernelIvEEvv
.visible .entry _ZN3cub18CUB_300001_SM_10006detail11EmptyKernelIvEEvv()
{


	ret;

}


// ===== COMPILED SASS (sm_100) =====

	.target	sm_100

	.elftype	@"ET_EXEC"


//--------------------- .note.nv.tkinfo           --------------------------
	.section	.note.nv.tkinfo,"",@"SHT_NOTE"
	.sectionflags	@"SHF_NOTE_NV_TKINFO"
	.tkinfo
        /*0018*/ 	.word	0x00000002
        /*0030*/ 	.string	""
        /*0030*/ 	.string	"ptxas"
        /*0030*/ 	.string	"Cuda compilation tools, release 13.0, V13.0.88"
        /*0030*/ 	.string	"Build cuda_13.0.r13.0/compiler.36424714_0"
        /*0030*/ 	.string	"-arch sm_100 -m 64 "



//--------------------- .note.nv.cuinfo           --------------------------
	.section	.note.nv.cuinfo,"",@"SHT_NOTE"
	.sectionflags	@"SHF_NOTE_NV_CUINFO"
        /*0018*/ 	.short	0x0002
        /*001a*/ 	.short	0x0064
        /*001c*/ 	.short	0x0082
	.zero		2


//--------------------- .nv.info                  --------------------------
	.section	.nv.info,"",@"SHT_CUDA_INFO"
	.align	4


	//----- nvinfo : EIATTR_REGCOUNT
	.align		4
        /*0000*/ 	.byte	0x04, 0x2f
        /*0002*/ 	.short	(.L_46 - .L_45)
	.align		4
.L_45:
        /*0004*/ 	.word	index@(_Z15row_major_mergeIiEvPKT_S2_PS0_ii)
        /*0008*/ 	.word	0x00000016


	//----- nvinfo : EIATTR_FRAME_SIZE
	.align		4
.L_46:
        /*000c*/ 	.byte	0x04, 0x11
        /*000e*/ 	.short	(.L_48 - .L_47)
	.align		4
.L_47:
        /*0010*/ 	.word	index@(_Z15row_major_mergeIiEvPKT_S2_PS0_ii)
        /*0014*/ 	.word	0x00000000


	//----- nvinfo : EIATTR_REGCOUNT
	.align		4
.L_48:
        /*0018*/ 	.byte	0x04, 0x2f
        /*001a*/ 	.short	(.L_50 - .L_49)
	.align		4
.L_49:
        /*001c*/ 	.word	index@(_Z18column_major_mergeIiEvPKT_S2_PS0_iiiii)
        /*0020*/ 	.word	0x0000001a


	//----- nvinfo : EIATTR_FRAME_SIZE
	.align		4
.L_50:
        /*0024*/ 	.byte	0x04, 0x11
        /*0026*/ 	.short	(.L_52 - .L_51)
	.align		4
.L_51:
        /*0028*/ 	.word	index@(_Z18column_major_mergeIiEvPKT_S2_PS0_iiiii)
        /*002c*/ 	.word	0x00000000


	//----- nvinfo : EIATTR_REGCOUNT
	.align		4
.L_52:
        /*0030*/ 	.byte	0x04, 0x2f
        /*0032*/ 	.short	(.L_54 - .L_53)
	.align		4
.L_53:
        /*0034*/ 	.word	index@(_ZN3cub18CUB_300001_SM_10006detail11EmptyKernelIvEEvv)
        /*0038*/ 	.word	0x00000004


	//----- nvinfo : EIATTR_FRAME_SIZE
	.align		4
.L_54:
        /*003c*/ 	.byte	0x04, 0x11
        /*003e*/ 	.short	(.L_56 - .L_55)
	.align		4
.L_55:
        /*0040*/ 	.word	index@(_ZN3cub18CUB_300001_SM_10006detail11EmptyKernelIvEEvv)
        /*0044*/ 	.word	0x00000000


	//----- nvinfo : EIATTR_MIN_STACK_SIZE
	.align		4
.L_56:
        /*0048*/ 	.byte	0x04, 0x12
        /*004a*/ 	.short	(.L_58 - .L_57)
	.align		4
.L_57:
        /*004c*/ 	.word	index@(_ZN3cub18CUB_300001_SM_10006detail11EmptyKernelIvEEvv)
        /*0050*/ 	.word	0x00000000


	//----- nvinfo : EIATTR_MIN_STACK_SIZE
	.align		4
.L_58:
        /*0054*/ 	.byte	0x04, 0x12
        /*0056*/ 	.short	(.L_60 - .L_59)
	.align		4
.L_59:
        /*0058*/ 	.word	index@(_Z18column_major_mergeIiEvPKT_S2_PS0_iiiii)
        /*005c*/ 	.word	0x00000000


	//----- nvinfo : EIATTR_MIN_STACK_SIZE
	.align		4
.L_60:
        /*0060*/ 	.byte	0x04, 0x12
        /*0062*/ 	.short	(.L_62 - .L_61)
	.align		4
.L_61:
        /*0064*/ 	.word	index@(_Z15row_major_mergeIiEvPKT_S2_PS0_ii)
        /*0068*/ 	.word	0x00000000
.L_62:


//--------------------- .nv.compat                --------------------------
	.section	.nv.compat,"",@"SHT_CUDA_COMPAT_INFO"
	.align	4
        /*0000*/ 	.byte	0x02, 0x09, 0x00, 0x00, 0x02, 0x02, 0x01, 0x00, 0x02, 0x05, 0x05, 0x00, 0x03, 0x07, 0x01, 0x01
        /*0010*/ 	.byte	0x02, 0x03, 0x00, 0x00, 0x02, 0x06, 0x01, 0x00, 0x04, 0x0b, 0x08, 0x00, 0x09, 0x00, 0x00, 0x00
        /*0020*/ 	.byte	0x00, 0x00, 0x00, 0x00


//--------------------- .nv.info._ZN3cub18CUB_300001_SM_10006detail11EmptyKernelIvEEvv --------------------------
	.section	.nv.info._ZN3cub18CUB_300001_SM_10006detail11EmptyKernelIvEEvv,"",@"SHT_CUDA_INFO"
	.sectionflags	@""
	.align	4


	//----- nvinfo : EIATTR_CUDA_API_VERSION
	.align		4
        /*0000*/ 	.byte	0x04, 0x37
        /*0002*/ 	.short	(.L_64 - .L_63)
.L_63:
        /*0004*/ 	.word	0x00000082


	//----- nvinfo : EIATTR_SPARSE_MMA_MASK
	.align		4
.L_64:
        /*0008*/ 	.byte	0x03, 0x50
        /*000a*/ 	.short	0x0000


	//----- nvinfo : EIATTR_MAXREG_COUNT
	.align		4
        /*000c*/ 	.byte	0x03, 0x1b
        /*000e*/ 	.short	0x00ff


	//----- nvinfo : EIATTR_MERCURY_ISA_VERSION
	.align		4
        /*0010*/ 	.byte	0x03, 0x5f
        /*0012*/ 	.short	0x0101


	//----- nvinfo : EIATTR_VRC_CTA_INIT_COUNT
	.align		4
        /*0014*/ 	.byte	0x02, 0x4a
	.zero		1
	.zero		1


	//----- nvinfo : EIATTR_EXIT_INSTR_OFFSETS
	.align		4
        /*0018*/ 	.byte	0x04, 0x1c
        /*001a*/ 	.short	(.L_66 - .L_65)


	//   ....[0]....
.L_65:
        /*001c*/ 	.word	0x00000010


	//----- nvinfo : EIATTR_SW_WAR
	.align		4
.L_66:
        /*0020*/ 	.byte	0x04, 0x36
        /*0022*/ 	.short	(.L_68 - .L_67)
.L_67:
        /*0024*/ 	.word	0x00000008
.L_68:


//--------------------- .nv.info._Z18column_major_mergeIiEvPKT_S2_PS0_iiiii --------------------------
	.section	.nv.info._Z18column_major_mergeIiEvPKT_S2_PS0_iiiii,"",@"SHT_CUDA_INFO"
	.sectionflags	@""
	.align	4


	//----- nvinfo : EIATTR_CUDA_API_VERSION
	.align		4
        /*0000*/ 	.byte	0x04, 0x37
        /*0002*/ 	.short	(.L_70 - .L_69)
.L_69:
        /*0004*/ 	.word	0x00000082


	//----- nvinfo : EIATTR_KPARAM_INFO
	.align		4
.L_70:
        /*0008*/ 	.byte	0x04, 0x17
        /*000a*/ 	.short	(.L_72 - .L_71)
.L_71:
        /*000c*/ 	.word	0x00000000
        /*0010*/ 	.short	0x0007
        /*0012*/ 	.short	0x0028
        /*0014*/ 	.byte	0x00, 0xf0, 0x11, 0x00


	//----- nvinfo : EIATTR_KPARAM_INFO
	.align		4
.L_72:
        /*0018*/ 	.byte	0x04, 0x17
        /*001a*/ 	.short	(.L_74 - .L_73)
.L_73:
        /*001c*/ 	.word	0x00000000
        /*0020*/ 	.short	0x0006
        /*0022*/ 	.short	0x0024
        /*0024*/ 	.byte	0x00, 0xf0, 0x11, 0x00


	//----- nvinfo : EIATTR_KPARAM_INFO
	.align		4
.L_74:
        /*0028*/ 	.byte	0x04, 0x17
        /*002a*/ 	.short	(.L_76 - .L_75)
.L_75:
        /*002c*/ 	.word	0x00000000
        /*0030*/ 	.short	0x0005
        /*0032*/ 	.short	0x0020
        /*0034*/ 	.byte	0x00, 0xf0, 0x11, 0x00


	//----- nvinfo : EIATTR_KPARAM_INFO
	.align		4
.L_76:
        /*0038*/ 	.byte	0x04, 0x17
        /*003a*/ 	.short	(.L_78 - .L_77)
.L_77:
        /*003c*/ 	.word	0x00000000
        /*0040*/ 	.short	0x0004
        /*0042*/ 	.short	0x001c
        /*0044*/ 	.byte	0x00, 0xf0, 0x11, 0x00


	//----- nvinfo : EIATTR_KPARAM_INFO
	.align		4
.L_78:
        /*0048*/ 	.byte	0x04, 0x17
        /*004a*/ 	.short	(.L_80 - .L_79)
.L_79:
        /*004c*/ 	.word	0x00000000
        /*0050*/ 	.short	0x0003
        /*0052*/ 	.short	0x0018
        /*0054*/ 	.byte	0x00, 0xf0, 0x11, 0x00


	//----- nvinfo : EIATTR_KPARAM_INFO
	.align		4
.L_80:
        /*0058*/ 	.byte	0x04, 0x17
        /*005a*/ 	.short	(.L_82 - .L_81)
.L_81:
        /*005c*/ 	.word	0x00000000
        /*0060*/ 	.short	0x0002
        /*0062*/ 	.short	0x0010
        /*0064*/ 	.byte	0x00, 0xf5, 0x21, 0x00


	//----- nvinfo : EIATTR_KPARAM_INFO
	.align		4
.L_82:
        /*0068*/ 	.byte	0x04, 0x17
        /*006a*/ 	.short	(.L_84 - .L_83)
.L_83:
        /*006c*/ 	.word	0x00000000
        /*0070*/ 	.short	0x0001
        /*0072*/ 	.short	0x0008
        /*0074*/ 	.byte	0x00, 0xf5, 0x21, 0x00


	//----- nvinfo : EIATTR_KPARAM_INFO
	.align		4
.L_84:
        /*0078*/ 	.byte	0x04, 0x17
        /*007a*/ 	.short	(.L_86 - .L_85)
.L_85:
        /*007c*/ 	.word	0x00000000
        /*0080*/ 	.short	0x0000
        /*0082*/ 	.short	0x0000
        /*0084*/ 	.byte	0x00, 0xf5, 0x21, 0x00


	//----- nvinfo : EIATTR_SPARSE_MMA_MASK
	.align		4
.L_86:
        /*0088*/ 	.byte	0x03, 0x50
        /*008a*/ 	.short	0x0000


	//----- nvinfo : EIATTR_MAXREG_COUNT
	.align		4
        /*008c*/ 	.byte	0x03, 0x1b
        /*008e*/ 	.short	0x00ff


	//----- nvinfo : EIATTR_MERCURY_ISA_VERSION
	.align		4
        /*0090*/ 	.byte	0x03, 0x5f
        /*0092*/ 	.short	0x0101


	//----- nvinfo : EIATTR_VRC_CTA_INIT_COUNT
	.align		4
        /*0094*/ 	.byte	0x02, 0x4a
	.zero		1
	.zero		1


	//----- nvinfo : EIATTR_EXIT_INSTR_OFFSETS
	.align		4
        /*0098*/ 	.byte	0x04, 0x1c
        /*009a*/ 	.short	(.L_88 - .L_87)


	//   ....[0]....
.L_87:
        /*009c*/ 	.word	0x00000070


	//   ....[1]....
        /*00a0*/ 	.word	0x000000b0


	//   ....[2]....
        /*00a4*/ 	.word	0x000009c0


	//----- nvinfo : EIATTR_CRS_STACK_SIZE
	.align		4
.L_88:
        /*00a8*/ 	.byte	0x04, 0x1e
        /*00aa*/ 	.short	(.L_90 - .L_89)
.L_89:
        /*00ac*/ 	.word	0x00000000


	//----- nvinfo : EIATTR_CBANK_PARAM_SIZE
	.align		4
.L_90:
        /*00b0*/ 	.byte	0x03, 0x19
        /*00b2*/ 	.short	0x002c


	//----- nvinfo : EIATTR_PARAM_CBANK
	.align		4
        /*00b4*/ 	.byte	0x04, 0x0a
        /*00b6*/ 	.short	(.L_92 - .L_91)
	.align		4
.L_91:
        /*00b8*/ 	.word	index@(.nv.constant0._Z18column_major_mergeIiEvPKT_S2_PS0_iiiii)
        /*00bc*/ 	.short	0x0380
        /*00be*/ 	.short	0x002c


	//----- nvinfo : EIATTR_SW_WAR
	.align		4
.L_92:
        /*00c0*/ 	.byte	0x04, 0x36
        /*00c2*/ 	.short	(.L_94 - .L_93)
.L_93:
        /*00c4*/ 	.word	0x00000008
.L_94:


//--------------------- .nv.info._Z15row_major_mergeIiEvPKT_S2_PS0_ii --------------------------
	.section	.nv.info._Z15row_major_mergeIiEvPKT_S2_PS0_ii,"",@"SHT_CUDA_INFO"
	.sectionflags	@""
	.align	4


	//----- nvinfo : EIATTR_CUDA_API_VERSION
	.align		4
        /*0000*/ 	.byte	0x04, 0x37
        /*0002*/ 	.short	(.L_96 - .L_95)
.L_95:
        /*0004*/ 	.word	0x00000082


	//----- nvinfo : EIATTR_KPARAM_INFO
	.align		4
.L_96:
        /*0008*/ 	.byte	0x04, 0x17
        /*000a*/ 	.short	(.L_98 - .L_97)
.L_97:
        /*000c*/ 	.word	0x00000000
        /*0010*/ 	.short	0x0004
        /*0012*/ 	.short	0x001c
        /*0014*/ 	.byte	0x00, 0xf0, 0x11, 0x00


	//----- nvinfo : EIATTR_KPARAM_INFO
	.align		4
.L_98:
        /*0018*/ 	.byte	0x04, 0x17
        /*001a*/ 	.short	(.L_100 - .L_99)
.L_99:
        /*001c*/ 	.word	0x00000000
        /*0020*/ 	.short	0x0003
        /*0022*/ 	.short	0x0018
        /*0024*/ 	.byte	0x00, 0xf0, 0x11, 0x00


	//----- nvinfo : EIATTR_KPARAM_INFO
	.align		4
.L_100:
        /*0028*/ 	.byte	0x04, 0x17
        /*002a*/ 	.short	(.L_102 - .L_101)
.L_101:
        /*002c*/ 	.word	0x00000000
        /*0030*/ 	.short	0x0002
        /*0032*/ 	.short	0x0010
        /*0034*/ 	.byte	0x00, 0xf5, 0x21, 0x00


	//----- nvinfo : EIATTR_KPARAM_INFO
	.align		4
.L_102:
        /*0038*/ 	.byte	0x04, 0x17
        /*003a*/ 	.short	(.L_104 - .L_103)
.L_103:
        /*003c*/ 	.word	0x00000000
        /*0040*/ 	.short	0x0001
        /*0042*/ 	.short	0x0008
        /*0044*/ 	.byte	0x00, 0xf5, 0x21, 0x00


	//----- nvinfo : EIATTR_KPARAM_INFO
	.align		4
.L_104:
        /*0048*/ 	.byte	0x04, 0x17
        /*004a*/ 	.short	(.L_106 - .L_105)
.L_105:
        /*004c*/ 	.word	0x00000000
        /*0050*/ 	.short	0x0000
        /*0052*/ 	.short	0x0000
        /*0054*/ 	.byte	0x00, 0xf5, 0x21, 0x00


	//----- nvinfo : EIATTR_SPARSE_MMA_MASK
	.align		4
.L_106:
        /*0058*/ 	.byte	0x03, 0x50
        /*005a*/ 	.short	0x0000


	//----- nvinfo : EIATTR_MAXREG_COUNT
	.align		4
        /*005c*/ 	.byte	0x03, 0x1b
        /*005e*/ 	.short	0x00ff


	//----- nvinfo : EIATTR_MERCURY_ISA_VERSION
	.align		4
        /*0060*/ 	.byte	0x03, 0x5f
        /*0062*/ 	.short	0x0101


	//----- nvinfo : EIATTR_VRC_CTA_INIT_COUNT
	.align		4
        /*0064*/ 	.byte	0x02, 0x4a
	.zero		1
	.zero		1


	//----- nvinfo : EIATTR_EXIT_INSTR_OFFSETS
	.align		4
        /*0068*/ 	.byte	0x04, 0x1c
        /*006a*/ 	.short	(.L_108 - .L_107)


	//   ....[0]....
.L_107:
        /*006c*/ 	.word	0x00000070


	//   ....[1]....
        /*0070*/ 	.word	0x000000b0


	//   ....[2]....
        /*0074*/ 	.word	0x00001270


	//----- nvinfo : EIATTR_CRS_STACK_SIZE
	.align		4
.L_108:
        /*0078*/ 	.byte	0x04, 0x1e
        /*007a*/ 	.short	(.L_110 - .L_109)
.L_109:
        /*007c*/ 	.word	0x00000000


	//----- nvinfo : EIATTR_CBANK_PARAM_SIZE
	.align		4
.L_110:
        /*0080*/ 	.byte	0x03, 0x19
        /*0082*/ 	.short	0x0020


	//----- nvinfo : EIATTR_PARAM_CBANK
	.align		4
        /*0084*/ 	.byte	0x04, 0x0a
        /*0086*/ 	.short	(.L_112 - .L_111)
	.align		4
.L_111:
        /*0088*/ 	.word	index@(.nv.constant0._Z15row_major_mergeIiEvPKT_S2_PS0_ii)
        /*008c*/ 	.short	0x0380
        /*008e*/ 	.short	0x0020


	//----- nvinfo : EIATTR_SW_WAR
	.align		4
.L_112:
        /*0090*/ 	.byte	0x04, 0x36
        /*0092*/ 	.short	(.L_114 - .L_113)
.L_113:
        /*0094*/ 	.word	0x00000008
.L_114:


//--------------------- .nv.callgraph             --------------------------
	.section	.nv.callgraph,"",@"SHT_CUDA_CALLGRAPH"
	.align	4
	.sectionentsize	8
	.align		4
        /*0000*/ 	.word	0x00000000
	.align		4
        /*0004*/ 	.word	0xffffffff
	.align		4
        /*0008*/ 	.word	0x00000000
	.align		4
        /*000c*/ 	.word	0xfffffffe
	.align		4
        /*0010*/ 	.word	0x00000000
	.align		4
        /*0014*/ 	.word	0xfffffffd
	.align		4
        /*0018*/ 	.word	0x00000000
	.align		4
        /*001c*/ 	.word	0xfffffffc


//--------------------- .nv.constant4             --------------------------
	.section	.nv.constant4,"a",@progbits
	.align	8
	.align		8
.nv.constant4:
        /*0000*/ 	.dword	_ZN34_INTERNAL_b70fa298_4_k_cu_a59285df4cuda3std3__45__cpo5beginE
	.align		8
        /*0008*/ 	.dword	_ZN34_INTERNAL_b70fa298_4_k_cu_a59285df4cuda3std3__45__cpo3endE
	.align		8
        /*0010*/ 	.dword	_ZN34_INTERNAL_b70fa298_4_k_cu_a59285df4cuda3std3__45__cpo6cbeginE
	.align		8
        /*0018*/ 	.dword	_ZN34_INTERNAL_b70fa298_4_k_cu_a59285df4cuda3std3__45__cpo4cendE
	.align		8
        /*0020*/ 	.dword	_ZN34_INTERNAL_b70fa298_4_k_cu_a59285df4cuda3std3__45__cpo6rbeginE
	.align		8
        /*0028*/ 	.dword	_ZN34_INTERNAL_b70fa298_4_k_cu_a59285df4cuda3std3__45__cpo4rendE
	.align		8
        /*0030*/ 	.dword	_ZN34_INTERNAL_b70fa298_4_k_cu_a59285df4cuda3std3__45__cpo7crbeginE
	.align		8
        /*0038*/ 	.dword	_ZN34_INTERNAL_b70fa298_4_k_cu_a59285df4cuda3std3__45__cpo5crendE
	.align		8
        /*0040*/ 	.dword	_ZN34_INTERNAL_b70fa298_4_k_cu_a59285df4cuda3std3__436_GLOBAL__N__b70fa298_4_k_cu_a59285df6ignoreE
	.align		8
        /*0048*/ 	.dword	_ZN34_INTERNAL_b70fa298_4_k_cu_a59285df4cuda3std3__419piecewise_constructE
	.align		8
        /*0050*/ 	.dword	_ZN34_INTERNAL_b70fa298_4_k_cu_a59285df4cuda3std3__48in_placeE
	.align		8
        /*0058*/ 	.dword	_ZN34_INTERNAL_b70fa298_4_k_cu_a59285df4cuda3std3__420unreachable_sentinelE
	.align		8
        /*0060*/ 	.dword	_ZN34_INTERNAL_b70fa298_4_k_cu_a59285df4cuda3std3__47nulloptE
	.align		8
        /*0068*/ 	.dword	_ZN34_INTERNAL_b70fa298_4_k_cu_a59285df4cuda3std3__48unexpectE
	.align		8
        /*0070*/ 	.dword	_ZN34_INTERNAL_b70fa298_4_k_cu_a59285df4cuda3std6ranges3__45__cpo4swapE
	.align		8
        /*0078*/ 	.dword	_ZN34_INTERNAL_b70fa298_4_k_cu_a59285df4cuda3std6ranges3__45__cpo9iter_moveE
	.align		8
        /*0080*/ 	.dword	_ZN34_INTERNAL_b70fa298_4_k_cu_a59285df4cuda3std6ranges3__45__cpo5beginE
	.align		8
        /*0088*/ 	.dword	_ZN34_INTERNAL_b70fa298_4_k_cu_a59285df4cuda3std6ranges3__45__cpo3endE
	.align		8
        /*0090*/ 	.dword	_ZN34_INTERNAL_b70fa298_4_k_cu_a59285df4cuda3std6ranges3__45__cpo6cbeginE
	.align		8
        /*0098*/ 	.dword	_ZN34_INTERNAL_b70fa298_4_k_cu_a59285df4cuda3std6ranges3__45__cpo4cendE
	.align		8
        /*00a0*/ 	.dword	_ZN34_INTERNAL_b70fa298_4_k_cu_a59285df4cuda3std6ranges3__45__cpo7advanceE
	.align		8
        /*00a8*/ 	.dword	_ZN34_INTERNAL_b70fa298_4_k_cu_a59285df4cuda3std6ranges3__45__cpo9iter_swapE
	.align		8
        /*00b0*/ 	.dword	_ZN34_INTERNAL_b70fa298_4_k_cu_a59285df4cuda3std6ranges3__45__cpo4nextE
	.align		8
        /*00b8*/ 	.dword	_ZN34_INTERNAL_b70fa298_4_k_cu_a59285df4cuda3std6ranges3__45__cpo4prevE
	.align		8
        /*00c0*/ 	.dword	_ZN34_INTERNAL_b70fa298_4_k_cu_a59285df4cuda3std6ranges3__45__cpo4dataE
	.align		8
        /*00c8*/ 	.dword	_ZN34_INTERNAL_b70fa298_4_k_cu_a59285df4cuda3std6ranges3__45__cpo5cdataE
	.align		8
        /*00d0*/ 	.dword	_ZN34_INTERNAL_b70fa298_4_k_cu_a59285df4cuda3std6ranges3__45__cpo4sizeE
	.align		8
        /*00d8*/ 	.dword	_ZN34_INTERNAL_b70fa298_4_k_cu_a59285df4cuda3std6ranges3__45__cpo5ssizeE
	.align		8
        /*00e0*/ 	.dword	_ZN34_INTERNAL_b70fa298_4_k_cu_a59285df4cuda3std6ranges3__45__cpo8distanceE
	.align		8
        /*00e8*/ 	.dword	_ZN34_INTERNAL_b70fa298_4_k_cu_a59285df6thrust24THRUST_300001_SM_1000_NS8cuda_cub3parE
	.align		8
        /*00f0*/ 	.dword	_ZN34_INTERNAL_b70fa298_4_k_cu_a59285df6thrust24THRUST_300001_SM_1000_NS8cuda_cub10par_nosyncE
	.align		8
        /*00f8*/ 	.dword	_ZN34_INTERNAL_b70fa298_4_k_cu_a59285df6thrust24THRUST_300001_SM_1000_NS6system6detail10sequential3seqE
	.align		8
        /*0100*/ 	.dword	_ZN34_INTERNAL_b70fa298_4_k_cu_a59285df6thrust24THRUST_300001_SM_1000_NS6system3cpp3parE
	.align		8
        /*0108*/ 	.dword	_ZN34_INTERNAL_b70fa298_4_k_cu_a59285df6thrust24THRUST_300001_SM_1000_NS12placeholders2_1E
	.align		8
        /*0110*/ 	.dword	_ZN34_INTERNAL_b70fa298_4_k_cu_a59285df6thrust24THRUST_300001_SM_1000_NS12placeholders2_2E
	.align		8
        /*0118*/ 	.dword	_ZN34_INTERNAL_b70fa298_4_k_cu_a59285df6thrust24THRUST_300001_SM_1000_NS12placeholders2_3E
	.align		8
        /*0120*/ 	.dword	_ZN34_INTERNAL_b70fa298_4_k_cu_a59285df6thrust24THRUST_300001_SM_1000_NS12placeholders2_4E
	.align		8
        /*0128*/ 	.dword	_ZN34_INTERNAL_b70fa298_4_k_cu_a59285df6thrust24THRUST_300001_SM_1000_NS12placeholders2_5E
	.align		8
        /*0130*/ 	.dword	_ZN34_INTERNAL_b70fa298_4_k_cu_a59285df6thrust24THRUST_300001_SM_1000_NS12placeholders2_6E
	.align		8
        /*0138*/ 	.dword	_ZN34_INTERNAL_b70fa298_4_k_cu_a59285df6thrust24THRUST_300001_SM_1000_NS12placeholders2_7E
	.align		8
        /*0140*/ 	.dword	_ZN34_INTERNAL_b70fa298_4_k_cu_a59285df6thrust24THRUST_300001_SM_1000_NS12placeholders2_8E
	.align		8
        /*0148*/ 	.dword	_ZN34_INTERNAL_b70fa298_4_k_cu_a59285df6thrust24THRUST_300001_SM_1000_NS12placeholders2_9E
	.align		8
        /*0150*/ 	.dword	_ZN34_INTERNAL_b70fa298_4_k_cu_a59285df6thrust24THRUST_300001_SM_1000_NS12placeholders3_10E
	.align		8
        /*0158*/ 	.dword	_ZN34_INTERNAL_b70fa298_4_k_cu_a59285df6thrust24THRUST_300001_SM_1000_NS3seqE
	.align		8
        /*0160*/ 	.dword	_ZN34_INTERNAL_b70fa298_4_k_cu_a59285df6thrust24THRUST_300001_SM_1000_NS6deviceE


//--------------------- .text._ZN3cub18CUB_300001_SM_10006detail11EmptyKernelIvEEvv --------------------------
	.section	.text._ZN3cub18CUB_300001_SM_10006detail11EmptyKernelIvEEvv,"ax",@progbits
	.align	128
        .global         _ZN3cub18CUB_300001_SM_10006detail11EmptyKernelIvEEvv
        .type           _ZN3cub18CUB_300001_SM_10006detail11EmptyKernelIvEEvv,@function
        .size           _ZN3cub18CUB_300001_SM_10006detail11EmptyKernelIvEEvv,(.L_x_43 - _ZN3cub18CUB_300001_SM_10006detail11EmptyKernelIvEEvv)
        .other          _ZN3cub18CUB_300001_SM_10006detail11EmptyKernelIvEEvv,@"STO_CUDA_ENTRY STV_DEFAULT"
_ZN3cub18CUB_300001_SM_10006detail11EmptyKernelIvEEvv:
.text._ZN3cub18CUB_300001_SM_10006detail11EmptyKernelIvEEvv:
[----:B------:R-:W-:Y:S01]  /*0000*/  LDC R1, c[0x0][0x37c] ;  /* 0x0000df00ff017b82 */ /* 0x000fe20000000800 */
[----:B------:R-:W-:Y:S05]  /*0010*/  EXIT ;  /* 0x000000000000794d */ /* 0x000fea0003800000 */
.L_x_0:
[----:B------:R-:W-:-:S00]  /*0020*/  BRA `(.L_x_0) ;  /* 0xfffffffc00fc7947 */ /* 0x000fc0000383ffff */
[----:B------:R-:W-:-:S00]  /*0030*/  NOP ;  /* 0x0000000000007918 */ /* 0x000fc00000000000 */
        /* <DEDUP_REMOVED lines=12> */
.L_x_43:


//--------------------- .text._Z18column_major_mergeIiEvPKT_S2_PS0_iiiii --------------------------
	.section	.text._Z18column_major_mergeIiEvPKT_S2_PS0_iiiii,"ax",@progbits
	.align	128
        .global         _Z18column_major_mergeIiEvPKT_S2_PS0_iiiii
        .type           _Z18column_major_mergeIiEvPKT_S2_PS0_iiiii,@function
        .size           _Z18column_major_mergeIiEvPKT_S2_PS0_iiiii,(.L_x_44 - _Z18column_major_mergeIiEvPKT_S2_PS0_iiiii)
        .other          _Z18column_major_mergeIiEvPKT_S2_PS0_iiiii,@"STO_CUDA_ENTRY STV_DEFAULT"
_Z18column_major_mergeIiEvPKT_S2_PS0_iiiii:
.text._Z18column_major_mergeIiEvPKT_S2_PS0_iiiii:
[----:B------:R-:W-:Y:S01]  /*0000*/  LDC R1, c[0x0][0x37c] ;  /* 0x0000df00ff017b82 */ /* 0x000fe20000000800 */
[----:B------:R-:W0:Y:S01]  /*0010*/  S2R R0, SR_TID.X ;  /* 0x0000000000007919 */ /* 0x000e220000002100 */
[----:B------:R-:W0:Y:S01]  /*0020*/  LDCU UR8, c[0x0][0x360] ;  /* 0x00006c00ff0877ac */ /* 0x000e220008000800 */
[----:B------:R-:W0:Y:S01]  /*0030*/  S2R R3, SR_CTAID.X ;  /* 0x0000000000037919 */ /* 0x000e220000002500 */
[----:B------:R-:W1:Y:S01]  /*0040*/  LDCU UR4, c[0x0][0x398] ;  /* 0x00007300ff0477ac */ /* 0x000e620008000800 */
[----:B0-----:R-:W-:-:S05]  /*0050*/  IMAD R0, R3, UR8, R0 ;  /* 0x0000000803007c24 */ /* 0x001fca000f8e0200 */
[----:B-1----:R-:W-:-:S13]  /*0060*/  ISETP.GE.AND P0, PT, R0, UR4, PT ;  /* 0x0000000400007c0c */ /* 0x002fda000bf06270 */
[----:B------:R-:W-:Y:S05]  /*0070*/  @P0 EXIT ;  /* 0x000000000000094d */ /* 0x000fea0003800000 */
[----:B------:R-:W0:Y:S02]  /*0080*/  LDCU UR6, c[0x0][0x39c] ;  /* 0x00007380ff0677ac */ /* 0x000e240008000800 */
[----:B0-----:R-:W-:-:S06]  /*0090*/  USHF.L.U32 UR4, UR6, 0x1, URZ ;  /* 0x0000000106047899 */ /* 0x001fcc00080006ff */
[----:B------:R-:W-:-:S13]  /*00a0*/  ISETP.NE.AND P0, PT, RZ, UR4, PT ;  /* 0x00000004ff007c0c */ /* 0x000fda000bf05270 */
[----:B------:R-:W-:Y:S05]  /*00b0*/  @!P0 EXIT ;  /* 0x000000000000894d */ /* 0x000fea0003800000 */
[----:B------:R-:W0:Y:S01]  /*00c0*/  LDCU UR5, c[0x0][0x370] ;  /* 0x00006e00ff0577ac */ /* 0x000e220008000800 */
[----:B------:R-:W-:Y:S02]  /*00d0*/  UISETP.NE.AND UP0, UPT, UR6, URZ, UPT ;  /* 0x000000ff0600728c */ /* 0x000fe4000bf05270 */
[----:B------:R-:W-:Y:S01]  /*00e0*/  UIADD3 UR6, UPT, UPT, -UR4, URZ, URZ ;  /* 0x000000ff04067290 */ /* 0x000fe2000fffe1ff */
[----:B------:R-:W1:Y:S01]  /*00f0*/  LDCU.64 UR10, c[0x0][0x358] ;  /* 0x00006b00ff0a77ac */ /* 0x000e620008000a00 */
[----:B------:R-:W2:Y:S01]  /*0100*/  LDCU UR13, c[0x0][0x39c] ;  /* 0x00007380ff0d77ac */ /* 0x000ea20008000800 */
[----:B------:R-:W3:Y:S01]  /*0110*/  LDCU UR12, c[0x0][0x3a4] ;  /* 0x00007480ff0c77ac */ /* 0x000ee20008000800 */
[----:B------:R-:W4:Y:S01]  /*0120*/  LDCU UR9, c[0x0][0x3a0] ;  /* 0x00007400ff0977ac */ /* 0x000f220008000800 */
[----:B------:R-:W-:Y:S02]  /*0130*/  USEL UR7, URZ, 0x1, UP0 ;  /* 0x00000001ff077887 */ /* 0x000fe40008000000 */
[----:B0-----:R-:W-:-:S12]  /*0140*/  UIMAD UR4, UR8, UR5, URZ ;  /* 0x00000005080472a4 */ /* 0x001fd8000f8e02ff */
.L_x_11:
[----:B------:R-:W0:Y:S01]  /*0150*/  LDC.64 R12, c[0x0][0x380] ;  /* 0x0000e000ff0c7b82 */ /* 0x000e220000000a00 */
[----:B--2---:R-:W2:Y:S07]  /*0160*/  LDCU UR8, c[0x0][0x398] ;  /* 0x00007300ff0877ac */ /* 0x004eae0008000800 */
[----:B---3--:R-:W3:Y:S08]  /*0170*/  LDC.64 R14, c[0x0][0x388] ;  /* 0x0000e200ff0e7b82 */ /* 0x008ef00000000a00 */
[----:B----4-:R-:W4:Y:S01]  /*0180*/  LDC.64 R16, c[0x0][0x390] ;  /* 0x0000e400ff107b82 */ /* 0x010f220000000a00 */
[----:B0-----:R-:W-:-:S07]  /*0190*/  IMAD.WIDE R12, R0, 0x4, R12 ;  /* 0x00000004000c7825 */ /* 0x001fce00078e020c */
[----:B------:R-:W0:Y:S01]  /*01a0*/  LDC R4, c[0x0][0x3a4] ;  /* 0x0000e900ff047b82 */ /* 0x000e220000000800 */
[----:B-1---5:R1:W5:Y:S01]  /*01b0*/  LDG.E.CONSTANT R2, desc[UR10][R12.64] ;  /* 0x0000000a0c027981 */ /* 0x022362000c1e9900 */
[----:B---3--:R-:W-:-:S06]  /*01c0*/  IMAD.WIDE R14, R0, 0x4, R14 ;  /* 0x00000004000e7825 */ /* 0x008fcc00078e020e */
[----:B------:R-:W3:Y:S01]  /*01d0*/  LDC R5, c[0x0][0x3a0] ;  /* 0x0000e800ff057b82 */ /* 0x000ee20000000800 */
[----:B------:R1:W5:Y:S01]  /*01e0*/  LDG.E.CONSTANT R3, desc[UR10][R14.64] ;  /* 0x0000000a0e037981 */ /* 0x000362000c1e9900 */
[----:B------:R-:W1:Y:S06]  /*01f0*/  LDCU UR5, c[0x0][0x3a8] ;  /* 0x00007500ff0577ac */ /* 0x000e6c0008000800 */
[----:B------:R-:W0:Y:S01]  /*0200*/  LDC R6, c[0x0][0x3a8] ;  /* 0x0000ea00ff067b82 */ /* 0x000e220000000800 */
[----:B----4-:R-:W-:Y:S01]  /*0210*/  IMAD.WIDE R16, R0, 0x4, R16 ;  /* 0x0000000400107825 */ /* 0x010fe200078e0210 */
[----:B------:R-:W-:-:S02]  /*0220*/  PLOP3.LUT P1, PT, PT, PT, UP0, 0x80, 0x8 ;  /* 0x000000000008781c */ /* 0x000fc40003f2f008 */
[----:B------:R-:W-:Y:S01]  /*0230*/  IADD3 R0, PT, PT, R0, UR4, RZ ;  /* 0x0000000400007c10 */ /* 0x000fe2000fffe0ff */
[----:B------:R-:W-:Y:S01]  /*0240*/  HFMA2 R11, -RZ, RZ, 0, 0 ;  /* 0x00000000ff0b7431 */ /* 0x000fe200000001ff */
[----:B------:R-:W-:Y:S01]  /*0250*/  PLOP3.LUT P1, PT, P1, PT, PT, 0x8, 0x80 ;  /* 0x000000000080781c */ /* 0x000fe20000f2e170 */
[----:B------:R-:W-:Y:S01]  /*0260*/  IMAD.MOV.U32 R7, RZ, RZ, RZ ;  /* 0x000000ffff077224 */ /* 0x000fe200078e00ff */
[----:B--2---:R-:W-:Y:S01]  /*0270*/  ISETP.GE.AND P2, PT, R0, UR8, PT ;  /* 0x0000000800007c0c */ /* 0x004fe2000bf46270 */
[----:B------:R-:W-:Y:S01]  /*0280*/  IMAD.U32 R22, RZ, RZ, UR7 ;  /* 0x00000007ff167e24 */ /* 0x000fe2000f8e00ff */
[----:B------:R-:W-:Y:S01]  /*0290*/  MOV R10, UR6 ;  /* 0x00000006000a7c02 */ /* 0x000fe20008000f00 */
[----:B------:R-:W-:Y:S01]  /*02a0*/  IMAD.MOV.U32 R8, RZ, RZ, RZ ;  /* 0x000000ffff087224 */ /* 0x000fe200078e00ff */
[----:B-1----:R-:W-:-:S09]  /*02b0*/  MOV R9, UR5 ;  /* 0x0000000500097c02 */ /* 0x002fd20008000f00 */
.L_x_10:
[----:B-1----:R-:W1:Y:S01]  /*02c0*/  @P1 LDC R19, c[0x0][0x3a0] ;  /* 0x0000e800ff131b82 */ /* 0x002e620000000800 */
[----:B--2-4-:R-:W-:-:S05]  /*02d0*/  @P1 IMAD.WIDE.U32 R20, R7, 0x4, R16 ;  /* 0x0000000407141825 */ /* 0x014fca00078e0010 */
[----:B-----5:R2:W-:Y:S01]  /*02e0*/  @P1 STG.E desc[UR10][R20.64], R2 ;  /* 0x0000000214001986 */ /* 0x0205e2000c10190a */
[----:B-1----:R-:W-:-:S04]  /*02f0*/  @P1 IMAD R19, R8, R19, R19 ;  /* 0x0000001308131224 */ /* 0x002fc800078e0213 */
[----:B------:R-:W-:-:S05]  /*0300*/  @P1 IMAD.WIDE.U32 R18, R19, 0x4, R12 ;  /* 0x0000000413121825 */ /* 0x000fca00078e000c */
[----:B--2---:R1:W5:Y:S01]  /*0310*/  @P1 LDG.E.CONSTANT R2, desc[UR10][R18.64] ;  /* 0x0000000a12021981 */ /* 0x004362000c1e9900 */
[----:B------:R-:W-:Y:S01]  /*0320*/  VIADD R10, R10, 0x2 ;  /* 0x000000020a0a7836 */ /* 0x000fe20000000000 */
[----:B------:R-:W-:Y:S01]  /*0330*/  @P1 IADD3 R23, PT, PT, R8, 0x1, RZ ;  /* 0x0000000108171810 */ /* 0x000fe20007ffe0ff */
[----:B------:R-:W-:Y:S01]  /*0340*/  BSSY.RECONVERGENT B0, `(.L_x_1) ;  /* 0x000002d000007945 */ /* 0x000fe20003800200 */
[----:B------:R-:W-:Y:S02]  /*0350*/  @P1 PLOP3.LUT P0, PT, PT, PT, PT, 0x8, 0x80 ;  /* 0x000000000080181c */ /* 0x000fe40003f0e170 */
[----:B------:R-:W-:Y:S01]  /*0360*/  ISETP.NE.AND P3, PT, R10, RZ, PT ;  /* 0x000000ff0a00720c */ /* 0x000fe20003f65270 */
[----:B------:R-:W-:Y:S01]  /*0370*/  @P1 IMAD.MOV.U32 R8, RZ, RZ, R23 ;  /* 0x000000ffff081224 */ /* 0x000fe200078e0017 */
[----:B------:R-:W-:Y:S11]  /*0380*/  @P1 BRA `(.L_x_2) ;  /* 0x0000000000a01947 */ /* 0x000ff60003800000 */
[----:B------:R-:W-:-:S13]  /*0390*/  ISETP.NE.AND P0, PT, R22, RZ, PT ;  /* 0x000000ff1600720c */ /* 0x000fda0003f05270 */
[----:B------:R-:W-:Y:S05]  /*03a0*/  @!P0 BRA `(.L_x_3) ;  /* 0x0000000000248947 */ /* 0x000fea0003800000 */
[----:B0-----:R-:W-:Y:S02]  /*03b0*/  IMAD R21, R11, R4, R4 ;  /* 0x000000040b157224 */ /* 0x001fe400078e0204 */
[----:B-1----:R-:W-:-:S04]  /*03c0*/  IMAD.WIDE.U32 R18, R7, 0x4, R16 ;  /* 0x0000000407127825 */ /* 0x002fc800078e0010 */
[----:B------:R-:W-:Y:S01]  /*03d0*/  IMAD.WIDE.U32 R20, R21, 0x4, R14 ;  /* 0x0000000415147825 */ /* 0x000fe200078e000e */
[----:B------:R0:W-:Y:S04]  /*03e0*/  STG.E desc[UR10][R18.64], R3 ;  /* 0x0000000312007986 */ /* 0x0001e8000c10190a */
[----:B0-----:R2:W5:Y:S01]  /*03f0*/  LDG.E.CONSTANT R3, desc[UR10][R20.64] ;  /* 0x0000000a14037981 */ /* 0x001562000c1e9900 */
[----:B------:R-:W-:Y:S01]  /*0400*/  PLOP3.LUT P0, PT, PT, PT, PT, 0x80, 0x8 ;  /* 0x000000000008781c */ /* 0x000fe20003f0f070 */
[----:B------:R-:W-:Y:S01]  /*0410*/  IMAD.MOV.U32 R22, RZ, RZ, 0x1 ;  /* 0x00000001ff167424 */ /* 0x000fe200078e00ff */
[----:B------:R-:W-:Y:S01]  /*0420*/  IADD3 R11, PT, PT, R11, 0x1, RZ ;  /* 0x000000010b0b7810 */ /* 0x000fe20007ffe0ff */
[----:B------:R-:W-:Y:S10]  /*0430*/  BRA `(.L_x_2) ;  /* 0x0000000000747947 */ /* 0x000ff40003800000 */
.L_x_3:
[----:B-----5:R-:W-:-:S13]  /*0440*/  ISETP.GE.AND P0, PT, R2, R3, PT ;  /* 0x000000030200720c */ /* 0x020fda0003f06270 */
[----:B------:R-:W-:Y:S05]  /*0450*/  @P0 BRA `(.L_x_4) ;  /* 0x00000000003c0947 */ /* 0x000fea0003800000 */
[----:B-1----:R-:W-:Y:S01]  /*0460*/  IMAD.WIDE.U32 R18, R7, 0x4, R16 ;  /* 0x0000000407127825 */ /* 0x002fe200078e0010 */
[----:B------:R-:W1:Y:S01]  /*0470*/  LDCU UR5, c[0x0][0x39c] ;  /* 0x00007380ff0577ac */ /* 0x000e620008000800 */
[----:B------:R-:W-:Y:S02]  /*0480*/  IADD3 R20, PT, PT, R8, 0x1, RZ ;  /* 0x0000000108147810 */ /* 0x000fe40007ffe0ff */
[----:B------:R-:W-:Y:S01]  /*0490*/  PLOP3.LUT P0, PT, PT, PT, PT, 0x80, 0x8 ;  /* 0x000000000008781c */ /* 0x000fe20003f0f070 */
[----:B------:R4:W-:Y:S01]  /*04a0*/  STG.E desc[UR10][R18.64], R2 ;  /* 0x0000000212007986 */ /* 0x0009e2000c10190a */
[----:B------:R-:W-:Y:S01]  /*04b0*/  ISETP.NE.AND P1, PT, R20, UR13, PT ;  /* 0x0000000d14007c0c */ /* 0x000fe2000bf25270 */
[----:B------:R-:W-:Y:S01]  /*04c0*/  IMAD.MOV.U32 R22, RZ, RZ, 0x1 ;  /* 0x00000001ff167424 */ /* 0x000fe200078e00ff */
[----:B-1----:R-:W-:-:S11]  /*04d0*/  MOV R8, UR5 ;  /* 0x0000000500087c02 */ /* 0x002fd60008000f00 */
[----:B----4-:R-:W-:Y:S05]  /*04e0*/  @!P1 BRA `(.L_x_2) ;  /* 0x0000000000489947 */ /* 0x010fea0003800000 */
[----:B------:R-:W-:-:S04]  /*04f0*/  IMAD R19, R20, UR9, RZ ;  /* 0x0000000914137c24 */ /* 0x000fc8000f8e02ff */
[----:B------:R-:W-:-:S05]  /*0500*/  IMAD.WIDE.U32 R18, R19, 0x4, R12 ;  /* 0x0000000413127825 */ /* 0x000fca00078e000c */
[----:B------:R4:W5:Y:S01]  /*0510*/  LDG.E.CONSTANT R2, desc[UR10][R18.64] ;  /* 0x0000000a12027981 */ /* 0x000962000c1e9900 */
[----:B------:R-:W-:Y:S02]  /*0520*/  HFMA2 R22, -RZ, RZ, 0, 0 ;  /* 0x00000000ff167431 */ /* 0x000fe400000001ff */
[----:B------:R-:W-:Y:S01]  /*0530*/  IMAD.MOV.U32 R8, RZ, RZ, R20 ;  /* 0x000000ffff087224 */ /* 0x000fe200078e0014 */
[----:B------:R-:W-:Y:S06]  /*0540*/  BRA `(.L_x_2) ;  /* 0x0000000000307947 */ /* 0x000fec0003800000 */
.L_x_4:
[----:B------:R-:W-:Y:S02]  /*0550*/  VIADD R22, R11, 0x1 ;  /* 0x000000010b167836 */ /* 0x000fe40000000000 */
[----:B-1----:R-:W-:-:S03]  /*0560*/  IMAD.WIDE.U32 R18, R7, 0x4, R16 ;  /* 0x0000000407127825 */ /* 0x002fc600078e0010 */
[C---:B------:R-:W-:Y:S02]  /*0570*/  ISETP.NE.AND P0, PT, R22.reuse, UR13, PT ;  /* 0x0000000d16007c0c */ /* 0x040fe4000bf05270 */
[----:B------:R1:W-:Y:S11]  /*0580*/  STG.E desc[UR10][R18.64], R3 ;  /* 0x0000000312007986 */ /* 0x0003f6000c10190a */
[----:B------:R-:W2:Y:S02]  /*0590*/  @P0 LDC R21, c[0x0][0x3a4] ;  /* 0x0000e900ff150b82 */ /* 0x000ea40000000800 */
[----:B--2---:R-:W-:-:S04]  /*05a0*/  @P0 IMAD R21, R22, R21, RZ ;  /* 0x0000001516150224 */ /* 0x004fc800078e02ff */
[----:B------:R-:W-:-:S05]  /*05b0*/  @P0 IMAD.WIDE.U32 R20, R21, 0x4, R14 ;  /* 0x0000000415140825 */ /* 0x000fca00078e000e */
[----:B-1----:R4:W5:Y:S01]  /*05c0*/  @P0 LDG.E.CONSTANT R3, desc[UR10][R20.64] ;  /* 0x0000000a14030981 */ /* 0x002962000c1e9900 */
[----:B------:R-:W1:Y:S02]  /*05d0*/  LDCU UR5, c[0x0][0x39c] ;  /* 0x00007380ff0577ac */ /* 0x000e640008000800 */
[----:B-1----:R-:W-:Y:S01]  /*05e0*/  MOV R11, UR5 ;  /* 0x00000005000b7c02 */ /* 0x002fe20008000f00 */
[----:B------:R-:W-:Y:S02]  /*05f0*/  @P0 IMAD.MOV.U32 R11, RZ, RZ, R22 ;  /* 0x000000ffff0b0224 */ /* 0x000fe400078e0016 */
[----:B----4-:R-:W-:-:S07]  /*0600*/  HFMA2 R22, -RZ, RZ, 0, 0 ;  /* 0x00000000ff167431 */ /* 0x010fce00000001ff */
.L_x_2:
[----:B------:R-:W-:Y:S05]  /*0610*/  BSYNC.RECONVERGENT B0 ;  /* 0x0000000000007941 */ /* 0x000fea0003800200 */
.L_x_1:
[----:B------:R-:W-:Y:S04]  /*0620*/  BSSY.RECONVERGENT B0, `(.L_x_5) ;  /* 0x0000035000007945 */ /* 0x000fe80003800200 */
[----:B------:R-:W-:Y:S05]  /*0630*/  @P0 BRA `(.L_x_6) ;  /* 0x0000000000200947 */ /* 0x000fea0003800000 */
[----:B--23--:R-:W-:Y:S02]  /*0640*/  IMAD R21, R8, R5, R5 ;  /* 0x0000000508157224 */ /* 0x00cfe400078e0205 */
[----:B-1--4-:R-:W-:-:S04]  /*0650*/  IMAD.WIDE.U32 R18, R9, 0x4, R16 ;  /* 0x0000000409127825 */ /* 0x012fc800078e0010 */
[----:B------:R-:W-:Y:S01]  /*0660*/  IMAD.WIDE.U32 R20, R21, 0x4, R12 ;  /* 0x0000000415147825 */ /* 0x000fe200078e000c */
[----:B-----5:R1:W-:Y:S04]  /*0670*/  STG.E desc[UR10][R18.64], R2 ;  /* 0x0000000212007986 */ /* 0x0203e8000c10190a */
[----:B-1----:R4:W5:Y:S01]  /*0680*/  LDG.E.CONSTANT R2, desc[UR10][R20.64] ;  /* 0x0000000a14027981 */ /* 0x002962000c1e9900 */
[----:B------:R-:W-:Y:S01]  /*0690*/  PLOP3.LUT P1, PT, PT, PT, PT, 0x80, 0x8 ;  /* 0x000000000008781c */ /* 0x000fe20003f2f070 */
[----:B------:R-:W-:Y:S01]  /*06a0*/  VIADD R8, R8, 0x1 ;  /* 0x0000000108087836 */ /* 0x000fe20000000000 */
[----:B------:R-:W-:Y:S11]  /*06b0*/  BRA `(.L_x_7) ;  /* 0x0000000000ac7947 */ /* 0x000ff60003800000 */
.L_x_6:
[----:B------:R-:W-:-:S13]  /*06c0*/  ISETP.NE.AND P0, PT, R22, RZ, PT ;  /* 0x000000ff1600720c */ /* 0x000fda0003f05270 */
[----:B------:R-:W-:Y:S05]  /*06d0*/  @!P0 BRA `(.L_x_8) ;  /* 0x0000000000248947 */ /* 0x000fea0003800000 */
[----:B0-2---:R-:W-:Y:S02]  /*06e0*/  IMAD R21, R11, R4, R4 ;  /* 0x000000040b157224 */ /* 0x005fe400078e0204 */
[----:B-1--4-:R-:W-:-:S04]  /*06f0*/  IMAD.WIDE.U32 R18, R9, 0x4, R16 ;  /* 0x0000000409127825 */ /* 0x012fc800078e0010 */
[----:B------:R-:W-:Y:S01]  /*0700*/  IMAD.WIDE.U32 R20, R21, 0x4, R14 ;  /* 0x0000000415147825 */ /* 0x000fe200078e000e */
[----:B-----5:R0:W-:Y:S04]  /*0710*/  STG.E desc[UR10][R18.64], R3 ;  /* 0x0000000312007986 */ /* 0x0201e8000c10190a */
[----:B0-----:R2:W5:Y:S01]  /*0720*/  LDG.E.CONSTANT R3, desc[UR10][R20.64] ;  /* 0x0000000a14037981 */ /* 0x001562000c1e9900 */
[----:B------:R-:W-:Y:S01]  /*0730*/  HFMA2 R22, -RZ, RZ, 0, 5.9604644775390625e-08 ;  /* 0x00000001ff167431 */ /* 0x000fe200000001ff */
[----:B------:R-:W-:Y:S02]  /*0740*/  PLOP3.LUT P1, PT, PT, PT, PT, 0x8, 0x80 ;  /* 0x000000000080781c */ /* 0x000fe40003f2e170 */
[----:B------:R-:W-:Y:S01]  /*0750*/  IADD3 R11, PT, PT, R11, 0x1, RZ ;  /* 0x000000010b0b7810 */ /* 0x000fe20007ffe0ff */
[----:B------:R-:W-:Y:S10]  /*0760*/  BRA `(.L_x_7) ;  /* 0x0000000000807947 */ /* 0x000ff40003800000 */
.L_x_8:
[----:B-----5:R-:W-:-:S13]  /*0770*/  ISETP.GE.AND P0, PT, R2, R3, PT ;  /* 0x000000030200720c */ /* 0x020fda0003f06270 */
[----:B------:R-:W-:Y:S05]  /*0780*/  @!P0 BRA `(.L_x_9) ;  /* 0x0000000000408947 */ /* 0x000fea0003800000 */
[----:B-1--4-:R-:W-:Y:S01]  /*0790*/  IMAD.WIDE.U32 R18, R9, 0x4, R16 ;  /* 0x0000000409127825 */ /* 0x012fe200078e0010 */
[----:B------:R-:W1:Y:S03]  /*07a0*/  LDCU UR5, c[0x0][0x39c] ;  /* 0x00007380ff0577ac */ /* 0x000e660008000800 */
[----:B------:R-:W-:Y:S01]  /*07b0*/  HFMA2 R22, -RZ, RZ, 0, 0 ;  /* 0x00000000ff167431 */ /* 0x000fe200000001ff */
[----:B------:R-:W-:Y:S01]  /*07c0*/  PLOP3.LUT P1, PT, PT, PT, PT, 0x80, 0x8 ;  /* 0x000000000008781c */ /* 0x000fe20003f2f070 */
[----:B--2---:R-:W-:Y:S01]  /*07d0*/  VIADD R20, R11, 0x1 ;  /* 0x000000010b147836 */ /* 0x004fe20000000000 */
[----:B------:R2:W-:Y:S04]  /*07e0*/  STG.E desc[UR10][R18.64], R3 ;  /* 0x0000000312007986 */ /* 0x0005e8000c10190a */
[----:B------:R-:W-:-:S02]  /*07f0*/  ISETP.NE.AND P0, PT, R20, UR13, PT ;  /* 0x0000000d14007c0c */ /* 0x000fc4000bf05270 */
[----:B-1----:R-:W-:-:S11]  /*0800*/  MOV R11, UR5 ;  /* 0x00000005000b7c02 */ /* 0x002fd60008000f00 */
[----:B--2---:R-:W-:Y:S05]  /*0810*/  @!P0 BRA `(.L_x_7) ;  /* 0x0000000000548947 */ /* 0x004fea0003800000 */
[----:B------:R-:W-:-:S04]  /*0820*/  IMAD R19, R20, UR12, RZ ;  /* 0x0000000c14137c24 */ /* 0x000fc8000f8e02ff */
[----:B------:R-:W-:-:S05]  /*0830*/  IMAD.WIDE.U32 R18, R19, 0x4, R14 ;  /* 0x0000000413127825 */ /* 0x000fca00078e000e */
[----:B------:R1:W5:Y:S01]  /*0840*/  LDG.E.CONSTANT R3, desc[UR10][R18.64] ;  /* 0x0000000a12037981 */ /* 0x000362000c1e9900 */
[----:B------:R-:W-:Y:S01]  /*0850*/  PLOP3.LUT P1, PT, PT, PT, PT, 0x8, 0x80 ;  /* 0x000000000080781c */ /* 0x000fe20003f2e170 */
[----:B------:R-:W-:Y:S01]  /*0860*/  IMAD.MOV.U32 R11, RZ, RZ, R20 ;  /* 0x000000ffff0b7224 */ /* 0x000fe200078e0014 */
[----:B------:R-:W-:Y:S01]  /*0870*/  MOV R22, RZ ;  /* 0x000000ff00167202 */ /* 0x000fe20000000f00 */
[----:B------:R-:W-:Y:S10]  /*0880*/  BRA `(.L_x_7) ;  /* 0x0000000000387947 */ /* 0x000ff40003800000 */
.L_x_9:
[----:B------:R-:W-:Y:S01]  /*0890*/  IADD3 R23, PT, PT, R8, 0x1, RZ ;  /* 0x0000000108177810 */ /* 0x000fe20007ffe0ff */
[----:B-1--4-:R-:W-:-:S03]  /*08a0*/  IMAD.WIDE.U32 R18, R9, 0x4, R16 ;  /* 0x0000000409127825 */ /* 0x012fc600078e0010 */
[C---:B------:R-:W-:Y:S02]  /*08b0*/  ISETP.NE.AND P0, PT, R23.reuse, UR13, PT ;  /* 0x0000000d17007c0c */ /* 0x040fe4000bf05270 */
[----:B------:R1:W-:Y:S11]  /*08c0*/  STG.E desc[UR10][R18.64], R2 ;  /* 0x0000000212007986 */ /* 0x0003f6000c10190a */
[----:B------:R-:W2:Y:S02]  /*08d0*/  @P0 LDC R8, c[0x0][0x3a0] ;  /* 0x0000e800ff080b82 */ /* 0x000ea40000000800 */
[----:B--2---:R-:W-:-:S04]  /*08e0*/  @P0 IMAD R21, R23, R8, RZ ;  /* 0x0000000817150224 */ /* 0x004fc800078e02ff */
[----:B------:R-:W-:-:S05]  /*08f0*/  @P0 IMAD.WIDE.U32 R20, R21, 0x4, R12 ;  /* 0x0000000415140825 */ /* 0x000fca00078e000c */
[----:B-1----:R1:W5:Y:S01]  /*0900*/  @P0 LDG.E.CONSTANT R2, desc[UR10][R20.64] ;  /* 0x0000000a14020981 */ /* 0x002362000c1e9900 */
[----:B------:R-:W2:Y:S01]  /*0910*/  LDCU UR5, c[0x0][0x39c] ;  /* 0x00007380ff0577ac */ /* 0x000ea20008000800 */
[----:B------:R-:W-:Y:S01]  /*0920*/  HFMA2 R22, -RZ, RZ, 0, 5.9604644775390625e-08 ;  /* 0x00000001ff167431 */ /* 0x000fe200000001ff */
[----:B------:R-:W-:Y:S01]  /*0930*/  PLOP3.LUT P1, PT, PT, PT, PT, 0x8, 0x80 ;  /* 0x000000000080781c */ /* 0x000fe20003f2e170 */
[----:B------:R-:W-:Y:S02]  /*0940*/  @P0 IMAD.MOV.U32 R22, RZ, RZ, RZ ;  /* 0x000000ffff160224 */ /* 0x000fe400078e00ff */
[----:B--2---:R-:W-:Y:S01]  /*0950*/  IMAD.U32 R8, RZ, RZ, UR5 ;  /* 0x00000005ff087e24 */ /* 0x004fe2000f8e00ff */
[----:B-1----:R-:W-:-:S09]  /*0960*/  @P0 MOV R8, R23 ;  /* 0x0000001700080202 */ /* 0x002fd20000000f00 */
.L_x_7:
[----:B------:R-:W-:Y:S05]  /*0970*/  BSYNC.RECONVERGENT B0 ;  /* 0x0000000000007941 */ /* 0x000fea0003800200 */
.L_x_5:
[C---:B0-----:R-:W-:Y:S02]  /*0980*/  LEA R7, R6.reuse, R7, 0x1 ;  /* 0x0000000706077211 */ /* 0x041fe400078e08ff */
[----:B------:R-:W-:Y:S01]  /*0990*/  LEA R9, R6, R9, 0x1 ;  /* 0x0000000906097211 */ /* 0x000fe200078e08ff */
[----:B------:R-:W-:Y:S06]  /*09a0*/  @P3 BRA `(.L_x_10) ;  /* 0xfffffff800443947 */ /* 0x000fec000383ffff */
[----:B------:R-:W-:Y:S05]  /*09b0*/  @!P2 BRA `(.L_x_11) ;  /* 0xfffffff400e4a947 */ /* 0x000fea000383ffff */
[----:B------:R-:W-:Y:S05]  /*09c0*/  EXIT ;  /* 0x000000000000794d */ /* 0x000fea0003800000 */
.L_x_12:
        /* <DEDUP_REMOVED lines=11> */
.L_x_44:


//--------------------- .text._Z15row_major_mergeIiEvPKT_S2_PS0_ii --------------------------
	.section	.text._Z15row_major_mergeIiEvPKT_S2_PS0_ii,"ax",@progbits
	.align	128
        .global         _Z15row_major_mergeIiEvPKT_S2_PS0_ii
        .type           _Z15row_major_mergeIiEvPKT_S2_PS0_ii,@function
        .size           _Z15row_major_mergeIiEvPKT_S2_PS0_ii,(.L_x_45 - _Z15row_major_mergeIiEvPKT_S2_PS0_ii)
        .other          _Z15row_major_mergeIiEvPKT_S2_PS0_ii,@"STO_CUDA_ENTRY STV_DEFAULT"
_Z15row_major_mergeIiEvPKT_S2_PS0_ii:
.text._Z15row_major_mergeIiEvPKT_S2_PS0_ii:
        /* <DEDUP_REMOVED lines=13> */
[----:B------:R-:W-:Y:S02]  /*00d0*/  ULOP3.LUT UR4, UR7, 0xfffffffc, URZ, 0xc0, !UPT ;  /* 0xfffffffc07047892 */ /* 0x000fe4000f8ec0ff */
[----:B------:R-:W-:Y:S01]  /*00e0*/  UISETP.NE.AND UP0, UPT, UR8, URZ, UPT ;  /* 0x000000ff0800728c */ /* 0x000fe2000bf05270 */
[----:B------:R-:W1:Y:S01]  /*00f0*/  LDCU.64 UR10, c[0x0][0x358] ;  /* 0x00006b00ff0a77ac */ /* 0x000e620008000a00 */
[----:B------:R-:W2:Y:S01]  /*0100*/  LDCU UR14, c[0x0][0x39c] ;  /* 0x00007380ff0e77ac */ /* 0x000ea20008000800 */
[----:B------:R-:W-:Y:S02]  /*0110*/  UIADD3 UR9, UPT, UPT, -UR4, URZ, URZ ;  /* 0x000000ff04097290 */ /* 0x000fe4000fffe1ff */
[----:B0-----:R-:W-:Y:S02]  /*0120*/  UIMAD UR6, UR5, UR6, URZ ;  /* 0x00000006050672a4 */ /* 0x001fe4000f8e02ff */
[----:B------:R-:W-:-:S12]  /*0130*/  USEL UR8, URZ, 0x1, UP0 ;  /* 0x00000001ff087887 */ /* 0x000fd80008000000 */
.L_x_41:
[----:B0--3--:R-:W0:Y:S01]  /*0140*/  LDC.64 R2, c[0x0][0x380] ;  /* 0x0000e000ff027b82 */ /* 0x009e220000000a00 */
[----:B------:R-:W3:Y:S07]  /*0150*/  LDCU.64 UR12, c[0x0][0x398] ;  /* 0x00007300ff0c77ac */ /* 0x000eee0008000a00 */
[----:B-1--4-:R-:W4:Y:S01]  /*0160*/  LDC.64 R4, c[0x0][0x388] ;  /* 0x0000e200ff047b82 */ /* 0x012f220000000a00 */
[----:B--23--:R-:W-:-:S04]  /*0170*/  IMAD R13, R0, UR13, RZ ;  /* 0x0000000d000d7c24 */ /* 0x00cfc8000f8e02ff */
[----:B0-----:R-:W-:-:S05]  /*0180*/  IMAD.WIDE R2, R13, 0x4, R2 ;  /* 0x000000040d027825 */ /* 0x001fca00078e0202 */
[----:B-1---5:R0:W5:Y:S01]  /*0190*/  LDG.E.CONSTANT R9, desc[UR10][R2.64] ;  /* 0x0000000a02097981 */ /* 0x022162000c1e9900 */
[----:B----4-:R-:W-:-:S05]  /*01a0*/  IMAD.WIDE R4, R13, 0x4, R4 ;  /* 0x000000040d047825 */ /* 0x010fca00078e0204 */
[----:B------:R0:W5:Y:S01]  /*01b0*/  LDG.E.CONSTANT R11, desc[UR10][R4.64] ;  /* 0x0000000a040b7981 */ /* 0x000162000c1e9900 */
[----:B------:R-:W-:Y:S01]  /*01c0*/  UISETP.GE.U32.AND UP0, UPT, UR7, 0x4, UPT ;  /* 0x000000040700788c */ /* 0x000fe2000bf06070 */
[----:B------:R-:W-:Y:S01]  /*01d0*/  VIADD R0, R0, UR6 ;  /* 0x0000000600007c36 */ /* 0x000fe20008000000 */
[----:B------:R-:W-:Y:S01]  /*01e0*/  MOV R14, UR8 ;  /* 0x00000008000e7c02 */ /* 0x000fe20008000f00 */
[----:B------:R-:W-:Y:S01]  /*01f0*/  IMAD.MOV.U32 R15, RZ, RZ, 0x1 ;  /* 0x00000001ff0f7424 */ /* 0x000fe200078e00ff */
[----:B------:R-:W-:Y:S01]  /*0200*/  CS2R R6, SRZ ;  /* 0x0000000000067805 */ /* 0x000fe2000001ff00 */
[----:B------:R-:W-:Y:S01]  /*0210*/  IMAD.U32 R10, RZ, RZ, UR8 ;  /* 0x00000008ff0a7e24 */ /* 0x000fe2000f8e00ff */
[----:B------:R-:W-:Y:S01]  /*0220*/  ISETP.GE.AND P2, PT, R0, UR12, PT ;  /* 0x0000000c00007c0c */ /* 0x000fe2000bf46270 */
[----:B------:R-:W-:Y:S02]  /*0230*/  IMAD.MOV.U32 R17, RZ, RZ, 0x1 ;  /* 0x00000001ff117424 */ /* 0x000fe400078e00ff */
[----:B------:R-:W-:Y:S01]  /*0240*/  IMAD.SHL.U32 R8, R13, 0x2, RZ ;  /* 0x000000020d087824 */ /* 0x000fe200078e00ff */
[----:B0-----:R-:W-:Y:S09]  /*0250*/  BRA.U !UP0, `(.L_x_13) ;  /* 0x0000000d08287547 */ /* 0x001ff2000b800000 */
[----:B------:R-:W0:Y:S01]  /*0260*/  LDC.64 R6, c[0x0][0x390] ;  /* 0x0000e400ff067b82 */ /* 0x000e220000000a00 */
[----:B------:R-:W-:Y:S02]  /*0270*/  HFMA2 R15, -RZ, RZ, 0, 0 ;  /* 0x00000000ff0f7431 */ /* 0x000fe400000001ff */
[----:B------:R-:W-:Y:S01]  /*0280*/  IMAD.MOV.U32 R13, RZ, RZ, RZ ;  /* 0x000000ffff0d7224 */ /* 0x000fe200078e00ff */
[----:B------:R-:W-:Y:S01]  /*0290*/  MOV R12, UR9 ;  /* 0x00000009000c7c02 */ /* 0x000fe20008000f00 */
[----:B------:R-:W-:Y:S02]  /*02a0*/  IMAD.U32 R10, RZ, RZ, UR8 ;  /* 0x00000008ff0a7e24 */ /* 0x000fe4000f8e00ff */
[----:B------:R-:W-:Y:S02]  /*02b0*/  IMAD.U32 R14, RZ, RZ, UR8 ;  /* 0x00000008ff0e7e24 */ /* 0x000fe4000f8e00ff */
[----:B0-----:R-:W-:-:S03]  /*02c0*/  IMAD.WIDE R6, R8, 0x4, R6 ;  /* 0x0000000408067825 */ /* 0x001fc600078e0206 */
[----:B------:R-:W-:-:S05]  /*02d0*/  IADD3 R6, P0, PT, R6, 0x8, RZ ;  /* 0x0000000806067810 */ /* 0x000fca0007f1e0ff */
[----:B------:R-:W-:-:S08]  /*02e0*/  IMAD.X R7, RZ, RZ, R7, P0 ;  /* 0x000000ffff077224 */ /* 0x000fd000000e0607 */
.L_x_34:
[----:B------:R-:W-:Y:S01]  /*02f0*/  ISETP.NE.AND P0, PT, R14, RZ, PT ;  /* 0x000000ff0e00720c */ /* 0x000fe20003f05270 */
[----:B------:R-:W-:Y:S01]  /*0300*/  VIADD R12, R12, 0x4 ;  /* 0x000000040c0c7836 */ /* 0x000fe20000000000 */
[----:B------:R-:W-:Y:S04]  /*0310*/  BSSY.RECONVERGENT B0, `(.L_x_14) ;  /* 0x000002d000007945 */ /* 0x000fe80003800200 */
[----:B------:R-:W-:-:S07]  /*0320*/  ISETP.NE.AND P1, PT, R12, RZ, PT ;  /* 0x000000ff0c00720c */ /* 0x000fce0003f25270 */
[----:B01234-:R-:W-:Y:S06]  /*0330*/  @!P0 BRA `(.L_x_15) ;  /* 0x0000000000188947 */ /* 0x01ffec0003800000 */
[----:B------:R-:W-:Y:S01]  /*0340*/  VIADD R15, R15, 0x1 ;  /* 0x000000010f0f7836 */ /* 0x000fe20000000000 */
[----:B-----5:R0:W-:Y:S03]  /*0350*/  STG.E desc[UR10][R6.64+-0x8], R9 ;  /* 0xfffff80906007986 */ /* 0x0201e6000c10190a */
[----:B------:R-:W-:-:S05]  /*0360*/  IMAD.WIDE.U32 R16, R15, 0x4, R2 ;  /* 0x000000040f107825 */ /* 0x000fca00078e0002 */
[----:B0-----:R0:W5:Y:S01]  /*0370*/  LDG.E.CONSTANT R9, desc[UR10][R16.64] ;  /* 0x0000000a10097981 */ /* 0x001162000c1e9900 */
[----:B------:R-:W-:Y:S01]  /*0380*/  PLOP3.LUT P0, PT, PT, PT, PT, 0x8, 0x80 ;  /* 0x000000000080781c */ /* 0x000fe20003f0e170 */
[----:B------:R-:W-:-:S12]  /*0390*/  BRA `(.L_x_16) ;  /* 0x0000000000907947 */ /* 0x000fd80003800000 */
.L_x_15:
[----:B------:R-:W-:-:S13]  /*03a0*/  ISETP.NE.AND P0, PT, R10, RZ, PT ;  /* 0x000000ff0a00720c */ /* 0x000fda0003f05270 */
[----:B------:R-:W-:Y:S05]  /*03b0*/  @!P0 BRA `(.L_x_17) ;  /* 0x00000000001c8947 */ /* 0x000fea0003800000 */
[----:B------:R-:W-:Y:S01]  /*03c0*/  VIADD R13, R13, 0x1 ;  /* 0x000000010d0d7836 */ /* 0x000fe20000000000 */
[----:B-----5:R0:W-:Y:S03]  /*03d0*/  STG.E desc[UR10][R6.64+-0x8], R11 ;  /* 0xfffff80b06007986 */ /* 0x0201e6000c10190a */
[----:B------:R-:W-:-:S05]  /*03e0*/  IMAD.WIDE.U32 R16, R13, 0x4, R4 ;  /* 0x000000040d107825 */ /* 0x000fca00078e0004 */
[----:B0-----:R1:W5:Y:S01]  /*03f0*/  LDG.E.CONSTANT R11, desc[UR10][R16.64] ;  /* 0x0000000a100b7981 */ /* 0x001362000c1e9900 */
[----:B------:R-:W-:Y:S01]  /*0400*/  HFMA2 R10, -RZ, RZ, 0, 5.9604644775390625e-08 ;  /* 0x00000001ff0a7431 */ /* 0x000fe200000001ff */
[----:B------:R-:W-:Y:S01]  /*0410*/  PLOP3.LUT P0, PT, PT, PT, PT, 0x80, 0x8 ;  /* 0x000000000008781c */ /* 0x000fe20003f0f070 */
[----:B------:R-:W-:-:S12]  /*0420*/  BRA `(.L_x_16) ;  /* 0x00000000006c7947 */ /* 0x000fd80003800000 */
.L_x_17:
[----:B-----5:R-:W-:-:S13]  /*0430*/  ISETP.GE.AND P0, PT, R9, R11, PT ;  /* 0x0000000b0900720c */ /* 0x020fda0003f06270 */
[----:B------:R-:W-:Y:S05]  /*0440*/  @P0 BRA `(.L_x_18) ;  /* 0x0000000000340947 */ /* 0x000fea0003800000 */
[----:B------:R-:W0:Y:S01]  /*0450*/  LDCU UR5, c[0x0][0x39c] ;  /* 0x00007380ff0577ac */ /* 0x000e220008000800 */
[----:B------:R3:W-:Y:S01]  /*0460*/  STG.E desc[UR10][R6.64+-0x8], R9 ;  /* 0xfffff80906007986 */ /* 0x0007e2000c10190a */
[----:B------:R-:W-:Y:S01]  /*0470*/  VIADD R19, R15, 0x1 ;  /* 0x000000010f137836 */ /* 0x000fe20000000000 */
[----:B------:R-:W-:Y:S01]  /*0480*/  PLOP3.LUT P0, PT, PT, PT, PT, 0x80, 0x8 ;  /* 0x000000000008781c */ /* 0x000fe20003f0f070 */
[----:B------:R-:W-:-:S03]  /*0490*/  IMAD.MOV.U32 R10, RZ, RZ, 0x1 ;  /* 0x00000001ff0a7424 */ /* 0x000fc600078e00ff */
[----:B--2---:R-:W-:Y:S01]  /*04a0*/  ISETP.NE.AND P3, PT, R19, UR14, PT ;  /* 0x0000000e13007c0c */ /* 0x004fe2000bf65270 */
[----:B0-----:R-:W-:-:S12]  /*04b0*/  IMAD.U32 R15, RZ, RZ, UR5 ;  /* 0x00000005ff0f7e24 */ /* 0x001fd8000f8e00ff */
[----:B---3--:R-:W-:Y:S05]  /*04c0*/  @!P3 BRA `(.L_x_16) ;  /* 0x000000000044b947 */ /* 0x008fea0003800000 */
[----:B------:R-:W-:-:S05]  /*04d0*/  IMAD.WIDE.U32 R16, R19, 0x4, R2 ;  /* 0x0000000413107825 */ /* 0x000fca00078e0002 */
[----:B------:R3:W5:Y:S01]  /*04e0*/  LDG.E.CONSTANT R9, desc[UR10][R16.64] ;  /* 0x0000000a10097981 */ /* 0x000762000c1e9900 */
[----:B------:R-:W-:Y:S01]  /*04f0*/  MOV R15, R19 ;  /* 0x00000013000f7202 */ /* 0x000fe20000000f00 */
[----:B------:R-:W-:Y:S01]  /*0500*/  IMAD.MOV.U32 R10, RZ, RZ, RZ ;  /* 0x000000ffff0a7224 */ /* 0x000fe200078e00ff */
[----:B------:R-:W-:Y:S06]  /*0510*/  BRA `(.L_x_16) ;  /* 0x0000000000307947 */ /* 0x000fec0003800000 */
.L_x_18:
[----:B------:R-:W0:Y:S01]  /*0520*/  LDCU UR5, c[0x0][0x39c] ;  /* 0x00007380ff0577ac */ /* 0x000e220008000800 */
[----:B------:R4:W-:Y:S01]  /*0530*/  STG.E desc[UR10][R6.64+-0x8], R11 ;  /* 0xfffff80b06007986 */ /* 0x0009e2000c10190a */
[----:B------:R-:W-:Y:S01]  /*0540*/  VIADD R19, R13, 0x1 ;  /* 0x000000010d137836 */ /* 0x000fe20000000000 */
[----:B------:R-:W-:Y:S01]  /*0550*/  PLOP3.LUT P0, PT, PT, PT, PT, 0x8, 0x80 ;  /* 0x000000000080781c */ /* 0x000fe20003f0e170 */
[----:B------:R-:W-:-:S03]  /*0560*/  IMAD.MOV.U32 R10, RZ, RZ, RZ ;  /* 0x000000ffff0a7224 */ /* 0x000fc600078e00ff */
[----:B--2---:R-:W-:Y:S02]  /*0570*/  ISETP.NE.AND P3, PT, R19, UR14, PT ;  /* 0x0000000e13007c0c */ /* 0x004fe4000bf65270 */
[----:B0-----:R-:W-:-:S11]  /*0580*/  MOV R13, UR5 ;  /* 0x00000005000d7c02 */ /* 0x001fd60008000f00 */
[----:B----4-:R-:W-:Y:S05]  /*0590*/  @!P3 BRA `(.L_x_16) ;  /* 0x000000000010b947 */ /* 0x010fea0003800000 */
[----:B------:R-:W-:-:S05]  /*05a0*/  IMAD.WIDE.U32 R16, R19, 0x4, R4 ;  /* 0x0000000413107825 */ /* 0x000fca00078e0004 */
[----:B------:R4:W5:Y:S01]  /*05b0*/  LDG.E.CONSTANT R11, desc[UR10][R16.64] ;  /* 0x0000000a100b7981 */ /* 0x000962000c1e9900 */
[----:B------:R-:W-:Y:S01]  /*05c0*/  PLOP3.LUT P0, PT, PT, PT, PT, 0x80, 0x8 ;  /* 0x000000000008781c */ /* 0x000fe20003f0f070 */
[----:B------:R-:W-:-:S12]  /*05d0*/  IMAD.MOV.U32 R13, RZ, RZ, R19 ;  /* 0x000000ffff0d7224 */ /* 0x000fd800078e0013 */
.L_x_16:
[----:B--2---:R-:W-:Y:S05]  /*05e0*/  BSYNC.RECONVERGENT B0 ;  /* 0x0000000000007941 */ /* 0x004fea0003800200 */
.L_x_14:
[----:B------:R-:W-:Y:S04]  /*05f0*/  BSSY.RECONVERGENT B0, `(.L_x_19) ;  /* 0x000002c000007945 */ /* 0x000fe80003800200 */
[----:B------:R-:W-:Y:S05]  /*0600*/  @P0 BRA `(.L_x_20) ;  /* 0x0000000000180947 */ /* 0x000fea0003800000 */
[----:B------:R-:W-:Y:S01]  /*0610*/  VIADD R15, R15, 0x1 ;  /* 0x000000010f0f7836 */ /* 0x000fe20000000000 */
[----:B-----5:R2:W-:Y:S03]  /*0620*/  STG.E desc[UR10][R6.64+-0x4], R9 ;  /* 0xfffffc0906007986 */ /* 0x0205e6000c10190a */
[----:B01-34-:R-:W-:-:S05]  /*0630*/  IMAD.WIDE.U32 R16, R15, 0x4, R2 ;  /* 0x000000040f107825 */ /* 0x01bfca00078e0002 */
[----:B--2---:R0:W5:Y:S01]  /*0640*/  LDG.E.CONSTANT R9, desc[UR10][R16.64] ;  /* 0x0000000a10097981 */ /* 0x004162000c1e9900 */
[----:B------:R-:W-:Y:S01]  /*0650*/  PLOP3.LUT P0, PT, PT, PT, PT, 0x8, 0x80 ;  /* 0x000000000080781c */ /* 0x000fe20003f0e170 */
[----:B------:R-:W-:-:S12]  /*0660*/  BRA `(.L_x_21) ;  /* 0x0000000000907947 */ /* 0x000fd80003800000 */
.L_x_20:
[----:B------:R-:W-:-:S13]  /*0670*/  ISETP.NE.AND P0, PT, R10, RZ, PT ;  /* 0x000000ff0a00720c */ /* 0x000fda0003f05270 */
[----:B------:R-:W-:Y:S05]  /*0680*/  @!P0 BRA `(.L_x_22) ;  /* 0x00000000001c8947 */ /* 0x000fea0003800000 */
[----:B------:R-:W-:Y:S01]  /*0690*/  VIADD R13, R13, 0x1 ;  /* 0x000000010d0d7836 */ /* 0x000fe20000000000 */
[----:B-----5:R2:W-:Y:S03]  /*06a0*/  STG.E desc[UR10][R6.64+-0x4], R11 ;  /* 0xfffffc0b06007986 */ /* 0x0205e6000c10190a */
[----:B01-34-:R-:W-:-:S05]  /*06b0*/  IMAD.WIDE.U32 R16, R13, 0x4, R4 ;  /* 0x000000040d107825 */ /* 0x01bfca00078e0004 */
[----:B--2---:R1:W5:Y:S01]  /*06c0*/  LDG.E.CONSTANT R11, desc[UR10][R16.64] ;  /* 0x0000000a100b7981 */ /* 0x004362000c1e9900 */
[----:B------:R-:W-:Y:S01]  /*06d0*/  HFMA2 R10, -RZ, RZ, 0, 5.9604644775390625e-08 ;  /* 0x00000001ff0a7431 */ /* 0x000fe200000001ff */
[----:B------:R-:W-:Y:S01]  /*06e0*/  PLOP3.LUT P0, PT, PT, PT, PT, 0x80, 0x8 ;  /* 0x000000000008781c */ /* 0x000fe20003f0f070 */
[----:B------:R-:W-:-:S12]  /*06f0*/  BRA `(.L_x_21) ;  /* 0x00000000006c7947 */ /* 0x000fd80003800000 */
.L_x_22:
[----:B-----5:R-:W-:-:S13]  /*0700*/  ISETP.GE.AND P0, PT, R9, R11, PT ;  /* 0x0000000b0900720c */ /* 0x020fda0003f06270 */
[----:B------:R-:W-:Y:S05]  /*0710*/  @!P0 BRA `(.L_x_23) ;  /* 0x0000000000348947 */ /* 0x000fea0003800000 */
[----:B------:R-:W2:Y:S01]  /*0720*/  LDCU UR5, c[0x0][0x39c] ;  /* 0x00007380ff0577ac */ /* 0x000ea20008000800 */
[----:B------:R0:W-:Y:S01]  /*0730*/  STG.E desc[UR10][R6.64+-0x4], R11 ;  /* 0xfffffc0b06007986 */ /* 0x0001e2000c10190a */
[----:B------:R-:W-:Y:S01]  /*0740*/  VIADD R19, R13, 0x1 ;  /* 0x000000010d137836 */ /* 0x000fe20000000000 */
[----:B------:R-:W-:Y:S01]  /*0750*/  PLOP3.LUT P0, PT, PT, PT, PT, 0x8, 0x80 ;  /* 0x000000000080781c */ /* 0x000fe20003f0e170 */
[----:B------:R-:W-:-:S03]  /*0760*/  IMAD.MOV.U32 R10, RZ, RZ, RZ ;  /* 0x000000ffff0a7224 */ /* 0x000fc600078e00ff */
[----:B------:R-:W-:Y:S01]  /*0770*/  ISETP.NE.AND P3, PT, R19, UR14, PT ;  /* 0x0000000e13007c0c */ /* 0x000fe2000bf65270 */
[----:B--2---:R-:W-:-:S12]  /*0780*/  IMAD.U32 R13, RZ, RZ, UR5 ;  /* 0x00000005ff0d7e24 */ /* 0x004fd8000f8e00ff */
[----:B0-----:R-:W-:Y:S05]  /*0790*/  @!P3 BRA `(.L_x_21) ;  /* 0x000000000044b947 */ /* 0x001fea0003800000 */
[----:B-1-34-:R-:W-:-:S05]  /*07a0*/  IMAD.WIDE.U32 R16, R19, 0x4, R4 ;  /* 0x0000000413107825 */ /* 0x01afca00078e0004 */
[----:B------:R0:W5:Y:S01]  /*07b0*/  LDG.E.CONSTANT R11, desc[UR10][R16.64] ;  /* 0x0000000a100b7981 */ /* 0x000162000c1e9900 */
[----:B------:R-:W-:Y:S02]  /*07c0*/  PLOP3.LUT P0, PT, PT, PT, PT, 0x80, 0x8 ;  /* 0x000000000008781c */ /* 0x000fe40003f0f070 */
[----:B------:R-:W-:Y:S01]  /*07d0*/  MOV R13, R19 ;  /* 0x00000013000d7202 */ /* 0x000fe20000000f00 */
[----:B------:R-:W-:Y:S10]  /*07e0*/  BRA `(.L_x_21) ;  /* 0x0000000000307947 */ /* 0x000ff40003800000 */
.L_x_23:
[----:B------:R-:W2:Y:S01]  /*07f0*/  LDCU UR5, c[0x0][0x39c] ;  /* 0x00007380ff0577ac */ /* 0x000ea20008000800 */
[----:B------:R0:W-:Y:S01]  /*0800*/  STG.E desc[UR10][R6.64+-0x4], R9 ;  /* 0xfffffc0906007986 */ /* 0x0001e2000c10190a */
[----:B------:R-:W-:Y:S01]  /*0810*/  VIADD R19, R15, 0x1 ;  /* 0x000000010f137836 */ /* 0x000fe20000000000 */
[----:B------:R-:W-:Y:S01]  /*0820*/  PLOP3.LUT P0, PT, PT, PT, PT, 0x80, 0x8 ;  /* 0x000000000008781c */ /* 0x000fe20003f0f070 */
[----:B------:R-:W-:-:S03]  /*0830*/  IMAD.MOV.U32 R10, RZ, RZ, 0x1 ;  /* 0x00000001ff0a7424 */ /* 0x000fc600078e00ff */
[----:B------:R-:W-:Y:S01]  /*0840*/  ISETP.NE.AND P3, PT, R19, UR14, PT ;  /* 0x0000000e13007c0c */ /* 0x000fe2000bf65270 */
[----:B--2---:R-:W-:-:S12]  /*0850*/  IMAD.U32 R15, RZ, RZ, UR5 ;  /* 0x00000005ff0f7e24 */ /* 0x004fd8000f8e00ff */
[----:B0-----:R-:W-:Y:S05]  /*0860*/  @!P3 BRA `(.L_x_21) ;  /* 0x000000000010b947 */ /* 0x001fea0003800000 */
[----:B-1-34-:R-:W-:-:S05]  /*0870*/  IMAD.WIDE.U32 R16, R19, 0x4, R2 ;  /* 0x0000000413107825 */ /* 0x01afca00078e0002 */
[----:B------:R2:W5:Y:S01]  /*0880*/  LDG.E.CONSTANT R9, desc[UR10][R16.64] ;  /* 0x0000000a10097981 */ /* 0x000562000c1e9900 */
[----:B------:R-:W-:Y:S01]  /*0890*/  MOV R15, R19 ;  /* 0x00000013000f7202 */ /* 0x000fe20000000f00 */
[----:B------:R-:W-:-:S07]  /*08a0*/  IMAD.MOV.U32 R10, RZ, RZ, RZ ;  /* 0x000000ffff0a7224 */ /* 0x000fce00078e00ff */
.L_x_21:
[----:B------:R-:W-:Y:S05]  /*08b0*/  BSYNC.RECONVERGENT B0 ;  /* 0x0000000000007941 */ /* 0x000fea0003800200 */
.L_x_19:
[----:B------:R-:W-:Y:S04]  /*08c0*/  BSSY.RECONVERGENT B0, `(.L_x_24) ;  /* 0x000002c000007945 */ /* 0x000fe80003800200 */
[----:B------:R-:W-:Y:S05]  /*08d0*/  @P0 BRA `(.L_x_25) ;  /* 0x0000000000180947 */ /* 0x000fea0003800000 */
[----:B------:R-:W-:Y:S01]  /*08e0*/  VIADD R15, R15, 0x1 ;  /* 0x000000010f0f7836 */ /* 0x000fe20000000000 */
[----:B-----5:R0:W-:Y:S03]  /*08f0*/  STG.E desc[UR10][R6.64], R9 ;  /* 0x0000000906007986 */ /* 0x0201e6000c10190a */
[----:B01234-:R-:W-:-:S05]  /*0900*/  IMAD.WIDE.U32 R16, R15, 0x4, R2 ;  /* 0x000000040f107825 */ /* 0x01ffca00078e0002 */
[----:B------:R0:W5:Y:S01]  /*0910*/  LDG.E.CONSTANT R9, desc[UR10][R16.64] ;  /* 0x0000000a10097981 */ /* 0x000162000c1e9900 */
[----:B------:R-:W-:Y:S01]  /*0920*/  PLOP3.LUT P0, PT, PT, PT, PT, 0x8, 0x80 ;  /* 0x000000000080781c */ /* 0x000fe20003f0e170 */
[----:B------:R-:W-:-:S12]  /*0930*/  BRA `(.L_x_26) ;  /* 0x0000000000907947 */ /* 0x000fd80003800000 */
.L_x_25:
[----:B------:R-:W-:-:S13]  /*0940*/  ISETP.NE.AND P0, PT, R10, RZ, PT ;  /* 0x000000ff0a00720c */ /* 0x000fda0003f05270 */
[----:B------:R-:W-:Y:S05]  /*0950*/  @!P0 BRA `(.L_x_27) ;  /* 0x00000000001c8947 */ /* 0x000fea0003800000 */
[----:B------:R-:W-:Y:S01]  /*0960*/  IADD3 R13, PT, PT, R13, 0x1, RZ ;  /* 0x000000010d0d7810 */ /* 0x000fe20007ffe0ff */
[----:B-----5:R0:W-:Y:S04]  /*0970*/  STG.E desc[UR10][R6.64], R11 ;  /* 0x0000000b06007986 */ /* 0x0201e8000c10190a */
[----:B01234-:R-:W-:-:S05]  /*0980*/  IMAD.WIDE.U32 R16, R13, 0x4, R4 ;  /* 0x000000040d107825 */ /* 0x01ffca00078e0004 */
[----:B------:R1:W5:Y:S01]  /*0990*/  LDG.E.CONSTANT R11, desc[UR10][R16.64] ;  /* 0x0000000a100b7981 */ /* 0x000362000c1e9900 */
[----:B------:R-:W-:Y:S01]  /*09a0*/  PLOP3.LUT P0, PT, PT, PT, PT, 0x80, 0x8 ;  /* 0x000000000008781c */ /* 0x000fe20003f0f070 */
[----:B------:R-:W-:Y:S01]  /*09b0*/  IMAD.MOV.U32 R10, RZ, RZ, 0x1 ;  /* 0x00000001ff0a7424 */ /* 0x000fe200078e00ff */
[----:B------:R-:W-:Y:S11]  /*09c0*/  BRA `(.L_x_26) ;  /* 0x00000000006c7947 */ /* 0x000ff60003800000 */
.L_x_27:
[----:B-----5:R-:W-:-:S13]  /*09d0*/  ISETP.GE.AND P0, PT, R9, R11, PT ;  /* 0x0000000b0900720c */ /* 0x020fda0003f06270 */
[----:B------:R-:W-:Y:S05]  /*09e0*/  @!P0 BRA `(.L_x_28) ;  /* 0x0000000000348947 */ /* 0x000fea0003800000 */
[----:B------:R-:W5:Y:S01]  /*09f0*/  LDCU UR5, c[0x0][0x39c] ;  /* 0x00007380ff0577ac */ /* 0x000f620008000800 */
[----:B------:R0:W-:Y:S01]  /*0a00*/  STG.E desc[UR10][R6.64], R11 ;  /* 0x0000000b06007986 */ /* 0x0001e2000c10190a */
[----:B------:R-:W-:Y:S02]  /*0a10*/  VIADD R19, R13, 0x1 ;  /* 0x000000010d137836 */ /* 0x000fe40000000000 */
[----:B------:R-:W-:Y:S01]  /*0a20*/  HFMA2 R10, -RZ, RZ, 0, 0 ;  /* 0x00000000ff0a7431 */ /* 0x000fe200000001ff */
[----:B------:R-:W-:Y:S02]  /*0a30*/  PLOP3.LUT P0, PT, PT, PT, PT, 0x8, 0x80 ;  /* 0x000000000080781c */ /* 0x000fe40003f0e170 */
[----:B------:R-:W-:Y:S01]  /*0a40*/  ISETP.NE.AND P3, PT, R19, UR14, PT ;  /* 0x0000000e13007c0c */ /* 0x000fe2000bf65270 */
[----:B-----5:R-:W-:-:S12]  /*0a50*/  IMAD.U32 R13, RZ, RZ, UR5 ;  /* 0x00000005ff0d7e24 */ /* 0x020fd8000f8e00ff */
[----:B0-----:R-:W-:Y:S05]  /*0a60*/  @!P3 BRA `(.L_x_26) ;  /* 0x000000000044b947 */ /* 0x001fea0003800000 */
[----:B-1234-:R-:W-:-:S05]  /*0a70*/  IMAD.WIDE.U32 R16, R19, 0x4, R4 ;  /* 0x0000000413107825 */ /* 0x01efca00078e0004 */
[----:B------:R0:W5:Y:S01]  /*0a80*/  LDG.E.CONSTANT R11, desc[UR10][R16.64] ;  /* 0x0000000a100b7981 */ /* 0x000162000c1e9900 */
[----:B------:R-:W-:Y:S01]  /*0a90*/  PLOP3.LUT P0, PT, PT, PT, PT, 0x80, 0x8 ;  /* 0x000000000008781c */ /* 0x000fe20003f0f070 */
[----:B------:R-:W-:Y:S01]  /*0aa0*/  IMAD.MOV.U32 R13, RZ, RZ, R19 ;  /* 0x000000ffff0d7224 */ /* 0x000fe200078e0013 */
[----:B------:R-:W-:Y:S11]  /*0ab0*/  BRA `(.L_x_26) ;  /* 0x0000000000307947 */ /* 0x000ff60003800000 */
.L_x_28:
[----:B------:R-:W5:Y:S01]  /*0ac0*/  LDCU UR5, c[0x0][0x39c] ;  /* 0x00007380ff0577ac */ /* 0x000f620008000800 */
[----:B------:R0:W-:Y:S01]  /*0ad0*/  STG.E desc[UR10][R6.64], R9 ;  /* 0x0000000906007986 */ /* 0x0001e2000c10190a */
[----:B------:R-:W-:Y:S01]  /*0ae0*/  IADD3 R19, PT, PT, R15, 0x1, RZ ;  /* 0x000000010f137810 */ /* 0x000fe20007ffe0ff */
[----:B------:R-:W-:Y:S01]  /*0af0*/  IMAD.MOV.U32 R10, RZ, RZ, 0x1 ;  /* 0x00000001ff0a7424 */ /* 0x000fe200078e00ff */
[----:B------:R-:W-:Y:S02]  /*0b00*/  PLOP3.LUT P0, PT, PT, PT, PT, 0x80, 0x8 ;  /* 0x000000000008781c */ /* 0x000fe40003f0f070 */
[----:B------:R-:W-:Y:S01]  /*0b10*/  ISETP.NE.AND P3, PT, R19, UR14, PT ;  /* 0x0000000e13007c0c */ /* 0x000fe2000bf65270 */
[----:B-----5:R-:W-:-:S12]  /*0b20*/  IMAD.U32 R15, RZ, RZ, UR5 ;  /* 0x00000005ff0f7e24 */ /* 0x020fd8000f8e00ff */
[----:B0-----:R-:W-:Y:S05]  /*0b30*/  @!P3 BRA `(.L_x_26) ;  /* 0x000000000010b947 */ /* 0x001fea0003800000 */
[----:B-1234-:R-:W-:-:S05]  /*0b40*/  IMAD.WIDE.U32 R16, R19, 0x4, R2 ;  /* 0x0000000413107825 */ /* 0x01efca00078e0002 */
[----:B------:R0:W5:Y:S01]  /*0b50*/  LDG.E.CONSTANT R9, desc[UR10][R16.64] ;  /* 0x0000000a10097981 */ /* 0x000162000c1e9900 */
[----:B------:R-:W-:Y:S01]  /*0b60*/  MOV R15, R19 ;  /* 0x00000013000f7202 */ /* 0x000fe20000000f00 */
[----:B------:R-:W-:-:S07]  /*0b70*/  IMAD.MOV.U32 R10, RZ, RZ, RZ ;  /* 0x000000ffff0a7224 */ /* 0x000fce00078e00ff */
.L_x_26:
[----:B------:R-:W-:Y:S05]  /*0b80*/  BSYNC.RECONVERGENT B0 ;  /* 0x0000000000007941 */ /* 0x000fea0003800200 */
.L_x_24:
[----:B------:R-:W-:Y:S04]  /*0b90*/  BSSY.RECONVERGENT B0, `(.L_x_29) ;  /* 0x000002e000007945 */ /* 0x000fe80003800200 */
[----:B------:R-:W-:Y:S05]  /*0ba0*/  @P0 BRA `(.L_x_30) ;  /* 0x0000000000180947 */ /* 0x000fea0003800000 */
[----:B------:R-:W-:Y:S01]  /*0bb0*/  VIADD R15, R15, 0x1 ;  /* 0x000000010f0f7836 */ /* 0x000fe20000000000 */
[----:B-----5:R0:W-:Y:S03]  /*0bc0*/  STG.E desc[UR10][R6.64+0x4], R9 ;  /* 0x0000040906007986 */ /* 0x0201e6000c10190a */
[----:B01234-:R-:W-:-:S05]  /*0bd0*/  IMAD.WIDE.U32 R16, R15, 0x4, R2 ;  /* 0x000000040f107825 */ /* 0x01ffca00078e0002 */
[----:B------:R0:W5:Y:S01]  /*0be0*/  LDG.E.CONSTANT R9, desc[UR10][R16.64] ;  /* 0x0000000a10097981 */ /* 0x000162000c1e9900 */
[----:B------:R-:W-:Y:S01]  /*0bf0*/  HFMA2 R14, -RZ, RZ, 0, 5.9604644775390625e-08 ;  /* 0x00000001ff0e7431 */ /* 0x000fe200000001ff */
[----:B------:R-:W-:Y:S06]  /*0c00*/  BRA `(.L_x_31) ;  /* 0x0000000000987947 */ /* 0x000fec0003800000 */
.L_x_30:
[----:B------:R-:W-:-:S13]  /*0c10*/  ISETP.NE.AND P0, PT, R10, RZ, PT ;  /* 0x000000ff0a00720c */ /* 0x000fda0003f05270 */
[----:B------:R-:W-:Y:S05]  /*0c20*/  @!P0 BRA `(.L_x_32) ;  /* 0x00000000001c8947 */ /* 0x000fea0003800000 */
[----:B------:R-:W-:Y:S01]  /*0c30*/  VIADD R13, R13, 0x1 ;  /* 0x000000010d0d7836 */ /* 0x000fe20000000000 */
[----:B-----5:R0:W-:Y:S03]  /*0c40*/  STG.E desc[UR10][R6.64+0x4], R11 ;  /* 0x0000040b06007986 */ /* 0x0201e6000c10190a */
[----:B01234-:R-:W-:-:S05]  /*0c50*/  IMAD.WIDE.U32 R16, R13, 0x4, R4 ;  /* 0x000000040d107825 */ /* 0x01ffca00078e0004 */
[----:B------:R1:W5:Y:S01]  /*0c60*/  LDG.E.CONSTANT R11, desc[UR10][R16.64] ;  /* 0x0000000a100b7981 */ /* 0x000362000c1e9900 */
[----:B------:R-:W-:Y:S01]  /*0c70*/  IMAD.MOV.U32 R10, RZ, RZ, 0x1 ;  /* 0x00000001ff0a7424 */ /* 0x000fe200078e00ff */
[----:B------:R-:W-:Y:S01]  /*0c80*/  MOV R14, RZ ;  /* 0x000000ff000e7202 */ /* 0x000fe20000000f00 */
[----:B------:R-:W-:Y:S06]  /*0c90*/  BRA `(.L_x_31) ;  /* 0x0000000000747947 */ /* 0x000fec0003800000 */
.L_x_32:
[----:B-----5:R-:W-:-:S13]  /*0ca0*/  ISETP.GE.AND P0, PT, R9, R11, PT ;  /* 0x0000000b0900720c */ /* 0x020fda0003f06270 */
[----:B------:R-:W-:Y:S05]  /*0cb0*/  @!P0 BRA `(.L_x_33) ;  /* 0x0000000000388947 */ /* 0x000fea0003800000 */
[----:B------:R-:W5:Y:S01]  /*0cc0*/  LDCU UR5, c[0x0][0x39c] ;  /* 0x00007380ff0577ac */ /* 0x000f620008000800 */
[----:B------:R0:W-:Y:S01]  /*0cd0*/  STG.E desc[UR10][R6.64+0x4], R11 ;  /* 0x0000040b06007986 */ /* 0x0001e2000c10190a */
[----:B------:R-:W-:Y:S02]  /*0ce0*/  VIADD R19, R13, 0x1 ;  /* 0x000000010d137836 */ /* 0x000fe40000000000 */
[----:B------:R-:W-:Y:S02]  /*0cf0*/  HFMA2 R14, -RZ, RZ, 0, 5.9604644775390625e-08 ;  /* 0x00000001ff0e7431 */ /* 0x000fe400000001ff */
[----:B------:R-:W-:Y:S01]  /*0d00*/  IMAD.MOV.U32 R10, RZ, RZ, RZ ;  /* 0x000000ffff0a7224 */ /* 0x000fe200078e00ff */
[----:B------:R-:W-:Y:S01]  /*0d10*/  ISETP.NE.AND P0, PT, R19, UR14, PT ;  /* 0x0000000e13007c0c */ /* 0x000fe2000bf05270 */
[----:B-----5:R-:W-:-:S12]  /*0d20*/  IMAD.U32 R13, RZ, RZ, UR5 ;  /* 0x00000005ff0d7e24 */ /* 0x020fd8000f8e00ff */
[----:B0-----:R-:W-:Y:S05]  /*0d30*/  @!P0 BRA `(.L_x_31) ;  /* 0x00000000004c8947 */ /* 0x001fea0003800000 */
[----:B-1234-:R-:W-:-:S05]  /*0d40*/  IMAD.WIDE.U32 R16, R19, 0x4, R4 ;  /* 0x0000000413107825 */ /* 0x01efca00078e0004 */
[----:B------:R0:W5:Y:S01]  /*0d50*/  LDG.E.CONSTANT R11, desc[UR10][R16.64] ;  /* 0x0000000a100b7981 */ /* 0x000162000c1e9900 */
[----:B------:R-:W-:Y:S01]  /*0d60*/  IMAD.MOV.U32 R13, RZ, RZ, R19 ;  /* 0x000000ffff0d7224 */ /* 0x000fe200078e0013 */
[----:B------:R-:W-:Y:S01]  /*0d70*/  MOV R14, RZ ;  /* 0x000000ff000e7202 */ /* 0x000fe20000000f00 */
[----:B------:R-:W-:Y:S01]  /*0d80*/  IMAD.MOV.U32 R10, RZ, RZ, RZ ;  /* 0x000000ffff0a7224 */ /* 0x000fe200078e00ff */
[----:B------:R-:W-:Y:S06]  /*0d90*/  BRA `(.L_x_31) ;  /* 0x0000000000347947 */ /* 0x000fec0003800000 */
.L_x_33:
        /* <DEDUP_REMOVED lines=10> */
[----:B------:R-:W-:Y:S01]  /*0e40*/  MOV R15, R19 ;  /* 0x00000013000f7202 */ /* 0x000fe20000000f00 */
[----:B------:R-:W-:Y:S02]  /*0e50*/  IMAD.MOV.U32 R14, RZ, RZ, RZ ;  /* 0x000000ffff0e7224 */ /* 0x000fe400078e00ff */
[----:B------:R-:W-:-:S07]  /*0e60*/  IMAD.MOV.U32 R10, RZ, RZ, RZ ;  /* 0x000000ffff0a7224 */ /* 0x000fce00078e00ff */
.L_x_31:
[----:B------:R-:W-:Y:S05]  /*0e70*/  BSYNC.RECONVERGENT B0 ;  /* 0x0000000000007941 */ /* 0x000fea0003800200 */
.L_x_29:
[----:B------:R-:W-:-:S04]  /*0e80*/  IADD3 R6, P0, PT, R6, 0x10, RZ ;  /* 0x0000001006067810 */ /* 0x000fc80007f1e0ff */
[----:B------:R-:W-:Y:S01]  /*0e90*/  IADD3.X R7, PT, PT, RZ, R7, RZ, P0, !PT ;  /* 0x00000007ff077210 */ /* 0x000fe200007fe4ff */
[----:B------:R-:W-:Y:S08]  /*0ea0*/  @P1 BRA `(.L_x_34) ;  /* 0xfffffff400101947 */ /* 0x000ff0000383ffff */
[----:B------:R-:W-:Y:S01]  /*0eb0*/  UMOV UR5, URZ ;  /* 0x000000ff00057c82 */ /* 0x000fe20008000000 */
[----:B01234-:R-:W-:Y:S01]  /*0ec0*/  VIADD R17, R15, 0x1 ;  /* 0x000000010f117836 */ /* 0x01ffe20000000000 */
[----:B------:R-:W-:Y:S01]  /*0ed0*/  MOV R6, UR4 ;  /* 0x0000000400067c02 */ /* 0x000fe20008000f00 */
[----:B------:R-:W-:Y:S02]  /*0ee0*/  VIADD R15, R13, 0x1 ;  /* 0x000000010d0f7836 */ /* 0x000fe40000000000 */
[----:B------:R-:W-:-:S07]  /*0ef0*/  IMAD.U32 R7, RZ, RZ, UR5 ;  /* 0x00000005ff077e24 */ /* 0x000fce000f8e00ff */
.L_x_13:
[----:B------:R-:W0:Y:S02]  /*0f00*/  LDC R16, c[0x0][0x39c] ;  /* 0x0000e700ff107b82 */ /* 0x000e240000000800 */
[----:B0-----:R-:W-:-:S13]  /*0f10*/  LOP3.LUT P0, RZ, R16, 0x1, RZ, 0xc0, !PT ;  /* 0x0000000110ff7812 */ /* 0x001fda000780c0ff */
[----:B------:R-:W-:Y:S05]  /*0f20*/  @!P0 BRA `(.L_x_35) ;  /* 0x0000000000cc8947 */ /* 0x000fea0003800000 */
[----:B------:R-:W0:Y:S01]  /*0f30*/  LDC.64 R12, c[0x0][0x390] ;  /* 0x0000e400ff0c7b82 */ /* 0x000e220000000a00 */
[----:B------:R-:W-:Y:S01]  /*0f40*/  ISETP.NE.AND P3, PT, R14, RZ, PT ;  /* 0x000000ff0e00720c */ /* 0x000fe20003f65270 */
[----:B0-----:R-:W-:-:S03]  /*0f50*/  IMAD.WIDE R12, R8, 0x4, R12 ;  /* 0x00000004080c7825 */ /* 0x001fc600078e020c */
[----:B------:R-:W-:-:S04]  /*0f60*/  LEA R12, P0, R6, R12, 0x2 ;  /* 0x0000000c060c7211 */ /* 0x000fc800078010ff */
[----:B------:R-:W-:-:S05]  /*0f70*/  LEA.HI.X R13, R6, R13, R7, 0x2, P0 ;  /* 0x0000000d060d7211 */ /* 0x000fca00000f1407 */
[----:B------:R-:W-:Y:S01]  /*0f80*/  @P3 IMAD.WIDE.U32 R6, R17, 0x4, R2 ;  /* 0x0000000411063825 */ /* 0x000fe200078e0002 */
[----:B-----5:R0:W-:Y:S04]  /*0f90*/  @P3 STG.E desc[UR10][R12.64], R9 ;  /* 0x000000090c003986 */ /* 0x0201e8000c10190a */
[----:B0-----:R0:W5:Y:S01]  /*0fa0*/  @P3 LDG.E.CONSTANT R9, desc[UR10][R6.64] ;  /* 0x0000000a06093981 */ /* 0x001162000c1e9900 */
[----:B------:R-:W-:Y:S01]  /*0fb0*/  BSSY.RECONVERGENT B0, `(.L_x_36) ;  /* 0x0000021000007945 */ /* 0x000fe20003800200 */
[----:B------:R-:W-:Y:S02]  /*0fc0*/  @P3 ISETP.EQ.AND P1, PT, R10, RZ, PT ;  /* 0x000000ff0a00320c */ /* 0x000fe40003f22270 */
[----:B------:R-:W-:Y:S01]  /*0fd0*/  @P3 PLOP3.LUT P0, PT, PT, PT, PT, 0x8, 0x80 ;  /* 0x000000000080381c */ /* 0x000fe20003f0e170 */
[----:B------:R-:W-:-:S12]  /*0fe0*/  @P3 BRA `(.L_x_37) ;  /* 0x0000000000743947 */ /* 0x000fd80003800000 */
[----:B------:R-:W-:-:S13]  /*0ff0*/  ISETP.NE.AND P0, PT, R10, RZ, PT ;  /* 0x000000ff0a00720c */ /* 0x000fda0003f05270 */
[----:B------:R-:W-:Y:S05]  /*1000*/  @!P0 BRA `(.L_x_38) ;  /* 0x0000000000188947 */ /* 0x000fea0003800000 */
[----:B------:R-:W-:Y:S01]  /*1010*/  IMAD.WIDE.U32 R4, R15, 0x4, R4 ;  /* 0x000000040f047825 */ /* 0x000fe200078e0004 */
[----:B------:R1:W-:Y:S04]  /*1020*/  STG.E desc[UR10][R12.64], R11 ;  /* 0x0000000b0c007986 */ /* 0x0003e8000c10190a */
[----:B-1----:R1:W5:Y:S01]  /*1030*/  LDG.E.CONSTANT R11, desc[UR10][R4.64] ;  /* 0x0000000a040b7981 */ /* 0x002362000c1e9900 */
[----:B------:R-:W-:Y:S02]  /*1040*/  PLOP3.LUT P1, PT, PT, PT, PT, 0x8, 0x80 ;  /* 0x000000000080781c */ /* 0x000fe40003f2e170 */
[----:B------:R-:W-:Y:S01]  /*1050*/  PLOP3.LUT P0, PT, PT, PT, PT, 0x80, 0x8 ;  /* 0x000000000008781c */ /* 0x000fe20003f0f070 */
[----:B------:R-:W-:-:S12]  /*1060*/  BRA `(.L_x_37) ;  /* 0x0000000000547947 */ /* 0x000fd80003800000 */
.L_x_38:
[----:B-----5:R-:W-:-:S13]  /*1070*/  ISETP.GE.AND P0, PT, R9, R11, PT ;  /* 0x0000000b0900720c */ /* 0x020fda0003f06270 */
[----:B------:R-:W-:Y:S05]  /*1080*/  @!P0 BRA `(.L_x_39) ;  /* 0x0000000000288947 */ /* 0x000fea0003800000 */
[----:B------:R4:W-:Y:S01]  /*1090*/  STG.E desc[UR10][R12.64], R11 ;  /* 0x0000000b0c007986 */ /* 0x0009e2000c10190a */
[----:B------:R-:W-:Y:S02]  /*10a0*/  ISETP.NE.AND P3, PT, R15, R16, PT ;  /* 0x000000100f00720c */ /* 0x000fe40003f65270 */
[----:B------:R-:W-:Y:S02]  /*10b0*/  PLOP3.LUT P1, PT, PT, PT, PT, 0x80, 0x8 ;  /* 0x000000000008781c */ /* 0x000fe40003f2f070 */
[----:B------:R-:W-:-:S09]  /*10c0*/  PLOP3.LUT P0, PT, PT, PT, PT, 0x8, 0x80 ;  /* 0x000000000080781c */ /* 0x000fd20003f0e170 */
[----:B----4-:R-:W-:Y:S05]  /*10d0*/  @!P3 BRA `(.L_x_37) ;  /* 0x000000000038b947 */ /* 0x010fea0003800000 */
[----:B------:R-:W-:-:S05]  /*10e0*/  IMAD.WIDE.U32 R4, R15, 0x4, R4 ;  /* 0x000000040f047825 */ /* 0x000fca00078e0004 */
[----:B------:R4:W5:Y:S01]  /*10f0*/  LDG.E.CONSTANT R11, desc[UR10][R4.64] ;  /* 0x0000000a040b7981 */ /* 0x000962000c1e9900 */
[----:B------:R-:W-:Y:S02]  /*1100*/  PLOP3.LUT P0, PT, PT, PT, PT, 0x80, 0x8 ;  /* 0x000000000008781c */ /* 0x000fe40003f0f070 */
[----:B------:R-:W-:Y:S01]  /*1110*/  PLOP3.LUT P1, PT, PT, PT, PT, 0x80, 0x8 ;  /* 0x000000000008781c */ /* 0x000fe20003f2f070 */
[----:B------:R-:W-:-:S12]  /*1120*/  BRA `(.L_x_37) ;  /* 0x0000000000247947 */ /* 0x000fd80003800000 */
.L_x_39:
[----:B------:R3:W-:Y:S01]  /*1130*/  STG.E desc[UR10][R12.64], R9 ;  /* 0x000000090c007986 */ /* 0x0007e2000c10190a */
[----:B------:R-:W-:Y:S02]  /*1140*/  ISETP.NE.AND P3, PT, R17, R16, PT ;  /* 0x000000101100720c */ /* 0x000fe40003f65270 */
[----:B------:R-:W-:Y:S02]  /*1150*/  PLOP3.LUT P1, PT, PT, PT, PT, 0x8, 0x80 ;  /* 0x000000000080781c */ /* 0x000fe40003f2e170 */
[----:B------:R-:W-:-:S09]  /*1160*/  PLOP3.LUT P0, PT, PT, PT, PT, 0x80, 0x8 ;  /* 0x000000000008781c */ /* 0x000fd20003f0f070 */
[----:B---3--:R-:W-:Y:S05]  /*1170*/  @!P3 BRA `(.L_x_37) ;  /* 0x000000000010b947 */ /* 0x008fea0003800000 */
[----:B------:R-:W-:-:S05]  /*1180*/  IMAD.WIDE.U32 R2, R17, 0x4, R2 ;  /* 0x0000000411027825 */ /* 0x000fca00078e0002 */
[----:B------:R3:W5:Y:S01]  /*1190*/  LDG.E.CONSTANT R9, desc[UR10][R2.64] ;  /* 0x0000000a02097981 */ /* 0x000762000c1e9900 */
[----:B------:R-:W-:Y:S02]  /*11a0*/  PLOP3.LUT P0, PT, PT, PT, PT, 0x80, 0x8 ;  /* 0x000000000008781c */ /* 0x000fe40003f0f070 */
[----:B------:R-:W-:-:S13]  /*11b0*/  PLOP3.LUT P1, PT, PT, PT, PT, 0x80, 0x8 ;  /* 0x000000000008781c */ /* 0x000fda0003f2f070 */
.L_x_37:
[----:B--2---:R-:W-:Y:S05]  /*11c0*/  BSYNC.RECONVERGENT B0 ;  /* 0x0000000000007941 */ /* 0x004fea0003800200 */
.L_x_36:
[----:B-----5:R2:W-:Y:S01]  /*11d0*/  @!P0 STG.E desc[UR10][R12.64+0x4], R9 ;  /* 0x000004090c008986 */ /* 0x0205e2000c10190a */
[----:B------:R-:W-:Y:S04]  /*11e0*/  BSSY.RECONVERGENT B0, `(.L_x_35) ;  /* 0x0000007000007945 */ /* 0x000fe80003800200 */
[----:B------:R-:W-:Y:S05]  /*11f0*/  @!P0 BRA `(.L_x_40) ;  /* 0x0000000000148947 */ /* 0x000fea0003800000 */
[----:B------:R0:W-:Y:S01]  /*1200*/  @!P1 STG.E desc[UR10][R12.64+0x4], R11 ;  /* 0x0000040b0c009986 */ /* 0x0001e2000c10190a */
[----:B------:R-:W-:Y:S05]  /*1210*/  @!P1 BRA `(.L_x_40) ;  /* 0x00000000000c9947 */ /* 0x000fea0003800000 */
[----:B------:R-:W-:-:S13]  /*1220*/  ISETP.GE.AND P0, PT, R9, R11, PT ;  /* 0x0000000b0900720c */ /* 0x000fda0003f06270 */
[----:B------:R0:W-:Y:S04]  /*1230*/  @P0 STG.E desc[UR10][R12.64+0x4], R11 ;  /* 0x0000040b0c000986 */ /* 0x0001e8000c10190a */
[----:B------:R0:W-:Y:S02]  /*1240*/  @!P0 STG.E desc[UR10][R12.64+0x4], R9 ;  /* 0x000004090c008986 */ /* 0x0001e4000c10190a */
.L_x_40:
[----:B------:R-:W-:Y:S05]  /*1250*/  BSYNC.RECONVERGENT B0 ;  /* 0x0000000000007941 */ /* 0x000fea0003800200 */
.L_x_35:
[----:B------:R-:W-:Y:S05]  /*1260*/  @!P2 BRA `(.L_x_41) ;  /* 0xffffffec00b4a947 */ /* 0x000fea000383ffff */
[----:B--2---:R-:W-:Y:S05]  /*1270*/  EXIT ;  /* 0x000000000000794d */ /* 0x004fea0003800000 */
.L_x_42:
        /* <DEDUP_REMOVED lines=16> */
.L_x_45:


//--------------------- .nv.shared.reserved.0     --------------------------
	.section	.nv.shared.reserved.0,"aw",@nobits
	.weak		__nv_reservedSMEM_offset_0_alias
	.size		__nv_reservedSMEM_offset_0_alias, 0, 64
	.other		__nv_reservedSMEM_offset_0_alias,@"STO_CUDA_RESERVED_SHARED STV_DEFAULT"
__nv_reservedSMEM_offset_0_alias:
	.zero		0
	.zero		64


//--------------------- .nv.global                --------------------------
	.section	.nv.global,"aw",@nobits
.nv.global:
	.type		_ZN34_INTERNAL_b70fa298_4_k_cu_a59285df6thrust24THRUST_300001_SM_1000_NS12placeholders2_8E,@object
	.size		_ZN34_INTERNAL_b70fa298_4_k_cu_a59285df6thrust24THRUST_300001_SM_1000_NS12placeholders2_8E,(_ZN34_INTERNAL_b70fa298_4_k_cu_a59285df4cuda3std3__436_GLOBAL__N__b70fa298_4_k_cu_a59285df6ignoreE - _ZN34_INTERNAL_b70fa298_4_k_cu_a59285df6thrust24THRUST_300001_SM_1000_NS12placeholders2_8E)
_ZN34_INTERNAL_b70fa298_4_k_cu_a59285df6thrust24THRUST_300001_SM_1000_NS12placeholders2_8E:
	.zero		1
	.type		_ZN34_INTERNAL_b70fa298_4_k_cu_a59285df4cuda3std3__436_GLOBAL__N__b70fa298_4_k_cu_a59285df6ignoreE,@object
	.size		_ZN34_INTERNAL_b70fa298_4_k_cu_a59285df4cuda3std3__436_GLOBAL__N__b70fa298_4_k_cu_a59285df6ignoreE,(_ZN34_INTERNAL_b70fa298_4_k_cu_a59285df4cuda3std6ranges3__45__cpo4dataE - _ZN34_INTERNAL_b70fa298_4_k_cu_a59285df4cuda3std3__436_GLOBAL__N__b70fa298_4_k_cu_a59285df6ignoreE)
_ZN34_INTERNAL_b70fa298_4_k_cu_a59285df4cuda3std3__436_GLOBAL__N__b70fa298_4_k_cu_a59285df6ignoreE:
	.zero		1
	.type		_ZN34_INTERNAL_b70fa298_4_k_cu_a59285df4cuda3std6ranges3__45__cpo4dataE,@object
	.size		_ZN34_INTERNAL_b70fa298_4_k_cu_a59285df4cuda3std6ranges3__45__cpo4dataE,(_ZN34_INTERNAL_b70fa298_4_k_cu_a59285df6thrust24THRUST_300001_SM_1000_NS6system3cpp3parE - _ZN34_INTERNAL_b70fa298_4_k_cu_a59285df4cuda3std6ranges3__45__cpo4dataE)
_ZN34_INTERNAL_b70fa298_4_k_cu_a59285df4cuda3std6ranges3__45__cpo4dataE:
	.zero		1
	.type		_ZN34_INTERNAL_b70fa298_4_k_cu_a59285df6thrust24THRUST_300001_SM_1000_NS6system3cpp3parE,@object
	.size		_ZN34_INTERNAL_b70fa298_4_k_cu_a59285df6thrust24THRUST_300001_SM_1000_NS6system3cpp3parE,(_ZN34_INTERNAL_b70fa298_4_k_cu_a59285df4cuda3std3__45__cpo5beginE - _ZN34_INTERNAL_b70fa298_4_k_cu_a59285df6thrust24THRUST_300001_SM_1000_NS6system3cpp3parE)
_ZN34_INTERNAL_b70fa298_4_k_cu_a59285df6thrust24THRUST_300001_SM_1000_NS6system3cpp3parE:
	.zero		1
	.type		_ZN34_INTERNAL_b70fa298_4_k_cu_a59285df4cuda3std3__45__cpo5beginE,@object
	.size		_ZN34_INTERNAL_b70fa298_4_k_cu_a59285df4cuda3std3__45__cpo5beginE,(_ZN34_INTERNAL_b70fa298_4_k_cu_a59285df4cuda3std6ranges3__45__cpo5beginE - _ZN34_INTERNAL_b70fa298_4_k_cu_a59285df4cuda3std3__45__cpo5beginE)
_ZN34_INTERNAL_b70fa298_4_k_cu_a59285df4cuda3std3__45__cpo5beginE:
	.zero		1
	.type		_ZN34_INTERNAL_b70fa298_4_k_cu_a59285df4cuda3std6ranges3__45__cpo5beginE,@object
	.size		_ZN34_INTERNAL_b70fa298_4_k_cu_a59285df4cuda3std6ranges3__45__cpo5beginE,(_ZN34_INTERNAL_b70fa298_4_k_cu_a59285df6thrust24THRUST_300001_SM_1000_NS6deviceE - _ZN34_INTERNAL_b70fa298_4_k_cu_a59285df4cuda3std6ranges3__45__cpo5beginE)
_ZN34_INTERNAL_b70fa298_4_k_cu_a59285df4cuda3std6ranges3__45__cpo5beginE:
	.zero		1
	.type		_ZN34_INTERNAL_b70fa298_4_k_cu_a59285df6thrust24THRUST_300001_SM_1000_NS6deviceE,@object
	.size		_ZN34_INTERNAL_b70fa298_4_k_cu_a59285df6thrust24THRUST_300001_SM_1000_NS6deviceE,(_ZN34_INTERNAL_b70fa298_4_k_cu_a59285df4cuda3std3__47nulloptE - _ZN34_INTERNAL_b70fa298_4_k_cu_a59285df6thrust24THRUST_300001_SM_1000_NS6deviceE)
_ZN34_INTERNAL_b70fa298_4_k_cu_a59285df6thrust24THRUST_300001_SM_1000_NS6deviceE:
	.zero		1
	.type		_ZN34_INTERNAL_b70fa298_4_k_cu_a59285df4cuda3std3__47nulloptE,@object
	.size		_ZN34_INTERNAL_b70fa298_4_k_cu_a59285df4cuda3std3__47nulloptE,(_ZN34_INTERNAL_b70fa298_4_k_cu_a59285df4cuda3std6ranges3__45__cpo8distanceE - _ZN34_INTERNAL_b70fa298_4_k_cu_a59285df4cuda3std3__47nulloptE)
_ZN34_INTERNAL_b70fa298_4_k_cu_a59285df4cuda3std3__47nulloptE:
	.zero		1
	.type		_ZN34_INTERNAL_b70fa298_4_k_cu_a59285df4cuda3std6ranges3__45__cpo8distanceE,@object
	.size		_ZN34_INTERNAL_b70fa298_4_k_cu_a59285df4cuda3std6ranges3__45__cpo8distanceE,(_ZN34_INTERNAL_b70fa298_4_k_cu_a59285df6thrust24THRUST_300001_SM_1000_NS12placeholders2_4E - _ZN34_INTERNAL_b70fa298_4_k_cu_a59285df4cuda3std6ranges3__45__cpo8distanceE)
_ZN34_INTERNAL_b70fa298_4_k_cu_a59285df4cuda3std6ranges3__45__cpo8distanceE:
	.zero		1
	.type		_ZN34_INTERNAL_b70fa298_4_k_cu_a59285df6thrust24THRUST_300001_SM_1000_NS12placeholders2_4E,@object
	.size		_ZN34_INTERNAL_b70fa298_4_k_cu_a59285df6thrust24THRUST_300001_SM_1000_NS12placeholders2_4E,(_ZN34_INTERNAL_b70fa298_4_k_cu_a59285df4cuda3std3__45__cpo6rbeginE - _ZN34_INTERNAL_b70fa298_4_k_cu_a59285df6thrust24THRUST_300001_SM_1000_NS12placeholders2_4E)
_ZN34_INTERNAL_b70fa298_4_k_cu_a59285df6thrust24THRUST_300001_SM_1000_NS12placeholders2_4E:
	.zero		1
	.type		_ZN34_INTERNAL_b70fa298_4_k_cu_a59285df4cuda3std3__45__cpo6rbeginE,@object
	.size		_ZN34_INTERNAL_b70fa298_4_k_cu_a59285df4cuda3std3__45__cpo6rbeginE,(_ZN34_INTERNAL_b70fa298_4_k_cu_a59285df4cuda3std6ranges3__45__cpo7advanceE - _ZN34_INTERNAL_b70fa298_4_k_cu_a59285df4cuda3std3__45__cpo6rbeginE)
_ZN34_INTERNAL_b70fa298_4_k_cu_a59285df4cuda3std3__45__cpo6rbeginE:
	.zero		1
	.type		_ZN34_INTERNAL_b70fa298_4_k_cu_a59285df4cuda3std6ranges3__45__cpo7advanceE,@object
	.size		_ZN34_INTERNAL_b70fa298_4_k_cu_a59285df4cuda3std6ranges3__45__cpo7advanceE,(_ZN34_INTERNAL_b70fa298_4_k_cu_a59285df6thrust24THRUST_300001_SM_1000_NS12placeholders3_10E - _ZN34_INTERNAL_b70fa298_4_k_cu_a59285df4cuda3std6ranges3__45__cpo7advanceE)
_ZN34_INTERNAL_b70fa298_4_k_cu_a59285df4cuda3std6ranges3__45__cpo7advanceE:
	.zero		1
	.type		_ZN34_INTERNAL_b70fa298_4_k_cu_a59285df6thrust24THRUST_300001_SM_1000_NS12placeholders3_10E,@object
	.size		_ZN34_INTERNAL_b70fa298_4_k_cu_a59285df6thrust24THRUST_300001_SM_1000_NS12placeholders3_10E,(_ZN34_INTERNAL_b70fa298_4_k_cu_a59285df4cuda3std3__48in_placeE - _ZN34_INTERNAL_b70fa298_4_k_cu_a59285df6thrust24THRUST_300001_SM_1000_NS12placeholders3_10E)
_ZN34_INTERNAL_b70fa298_4_k_cu_a59285df6thrust24THRUST_300001_SM_1000_NS12placeholders3_10E:
	.zero		1
	.type		_ZN34_INTERNAL_b70fa298_4_k_cu_a59285df4cuda3std3__48in_placeE,@object
	.size		_ZN34_INTERNAL_b70fa298_4_k_cu_a59285df4cuda3std3__48in_placeE,(_ZN34_INTERNAL_b70fa298_4_k_cu_a59285df4cuda3std6ranges3__45__cpo4sizeE - _ZN34_INTERNAL_b70fa298_4_k_cu_a59285df4cuda3std3__48in_placeE)
_ZN34_INTERNAL_b70fa298_4_k_cu_a59285df4cuda3std3__48in_placeE:
	.zero		1
	.type		_ZN34_INTERNAL_b70fa298_4_k_cu_a59285df4cuda3std6ranges3__45__cpo4sizeE,@object
	.size		_ZN34_INTERNAL_b70fa298_4_k_cu_a59285df4cuda3std6ranges3__45__cpo4sizeE,(_ZN34_INTERNAL_b70fa298_4_k_cu_a59285df6thrust24THRUST_300001_SM_1000_NS12placeholders2_2E - _ZN34_INTERNAL_b70fa298_4_k_cu_a59285df4cuda3std6ranges3__45__cpo4sizeE)
_ZN34_INTERNAL_b70fa298_4_k_cu_a59285df4cuda3std6ranges3__45__cpo4sizeE:
	.zero		1
	.type		_ZN34_INTERNAL_b70fa298_4_k_cu_a59285df6thrust24THRUST_300001_SM_1000_NS12placeholders2_2E,@object
	.size		_ZN34_INTERNAL_b70fa298_4_k_cu_a59285df6thrust24THRUST_300001_SM_1000_NS12placeholders2_2E,(_ZN34_INTERNAL_b70fa298_4_k_cu_a59285df4cuda3std3__45__cpo6cbeginE - _ZN34_INTERNAL_b70fa298_4_k_cu_a59285df6thrust24THRUST_300001_SM_1000_NS12placeholders2_2E)
_ZN34_INTERNAL_b70fa298_4_k_cu_a59285df6thrust24THRUST_300001_SM_1000_NS12placeholders2_2E:
	.zero		1
	.type		_ZN34_INTERNAL_b70fa298_4_k_cu_a59285df4cuda3std3__45__cpo6cbeginE,@object
	.size		_ZN34_INTERNAL_b70fa298_4_k_cu_a59285df4cuda3std3__45__cpo6cbeginE,(_ZN34_INTERNAL_b70fa298_4_k_cu_a59285df4cuda3std6ranges3__45__cpo6cbeginE - _ZN34_INTERNAL_b70fa298_4_k_cu_a59285df4cuda3std3__45__cpo6cbeginE)
_ZN34_INTERNAL_b70fa298_4_k_cu_a59285df4cuda3std3__45__cpo6cbeginE:
	.zero		1
	.type		_ZN34_INTERNAL_b70fa298_4_k_cu_a59285df4cuda3std6ranges3__45__cpo6cbeginE,@object
	.size		_ZN34_INTERNAL_b70fa298_4_k_cu_a59285df4cuda3std6ranges3__45__cpo6cbeginE,(_ZN34_INTERNAL_b70fa298_4_k_cu_a59285df6thrust24THRUST_300001_SM_1000_NS12placeholders2_6E - _ZN34_INTERNAL_b70fa298_4_k_cu_a59285df4cuda3std6ranges3__45__cpo6cbeginE)
_ZN34_INTERNAL_b70fa298_4_k_cu_a59285df4cuda3std6ranges3__45__cpo6cbeginE:
	.zero		1
	.type		_ZN34_INTERNAL_b70fa298_4_k_cu_a59285df6thrust24THRUST_300001_SM_1000_NS12placeholders2_6E,@object
	.size		_ZN34_INTERNAL_b70fa298_4_k_cu_a59285df6thrust24THRUST_300001_SM_1000_NS12placeholders2_6E,(_ZN34_INTERNAL_b70fa298_4_k_cu_a59285df4cuda3std3__45__cpo7crbeginE - _ZN34_INTERNAL_b70fa298_4_k_cu_a59285df6thrust24THRUST_300001_SM_1000_NS12placeholders2_6E)
_ZN34_INTERNAL_b70fa298_4_k_cu_a59285df6thrust24THRUST_300001_SM_1000_NS12placeholders2_6E:
	.zero		1
	.type		_ZN34_INTERNAL_b70fa298_4_k_cu_a59285df4cuda3std3__45__cpo7crbeginE,@object
	.size		_ZN34_INTERNAL_b70fa298_4_k_cu_a59285df4cuda3std3__45__cpo7crbeginE,(_ZN34_INTERNAL_b70fa298_4_k_cu_a59285df4cuda3std6ranges3__45__cpo4nextE - _ZN34_INTERNAL_b70fa298_4_k_cu_a59285df4cuda3std3__45__cpo7crbeginE)
_ZN34_INTERNAL_b70fa298_4_k_cu_a59285df4cuda3std3__45__cpo7crbeginE:
	.zero		1
	.type		_ZN34_INTERNAL_b70fa298_4_k_cu_a59285df4cuda3std6ranges3__45__cpo4nextE,@object
	.size		_ZN34_INTERNAL_b70fa298_4_k_cu_a59285df4cuda3std6ranges3__45__cpo4nextE,(_ZN34_INTERNAL_b70fa298_4_k_cu_a59285df4cuda3std6ranges3__45__cpo4swapE - _ZN34_INTERNAL_b70fa298_4_k_cu_a59285df4cuda3std6ranges3__45__cpo4nextE)
_ZN34_INTERNAL_b70fa298_4_k_cu_a59285df4cuda3std6ranges3__45__cpo4nextE:
	.zero		1
	.type		_ZN34_INTERNAL_b70fa298_4_k_cu_a59285df4cuda3std6ranges3__45__cpo4swapE,@object
	.size		_ZN34_INTERNAL_b70fa298_4_k_cu_a59285df4cuda3std6ranges3__45__cpo4swapE,(_ZN34_INTERNAL_b70fa298_4_k_cu_a59285df6thrust24THRUST_300001_SM_1000_NS8cuda_cub10par_nosyncE - _ZN34_INTERNAL_b70fa298_4_k_cu_a59285df4cuda3std6ranges3__45__cpo4swapE)
_ZN34_INTERNAL_b70fa298_4_k_cu_a59285df4cuda3std6ranges3__45__cpo4swapE:
	.zero		1
	.type		_ZN34_INTERNAL_b70fa298_4_k_cu_a59285df6thrust24THRUST_300001_SM_1000_NS8cuda_cub10par_nosyncE,@object
	.size		_ZN34_INTERNAL_b70fa298_4_k_cu_a59285df6thrust24THRUST_300001_SM_1000_NS8cuda_cub10par_nosyncE,(_ZN34_INTERNAL_b70fa298_4_k_cu_a59285df6thrust24THRUST_300001_SM_1000_NS3seqE - _ZN34_INTERNAL_b70fa298_4_k_cu_a59285df6thrust24THRUST_300001_SM_1000_NS8cuda_cub10par_nosyncE)
_ZN34_INTERNAL_b70fa298_4_k_cu_a59285df6thrust24THRUST_300001_SM_1000_NS8cuda_cub10par_nosyncE:
	.zero		1
	.type		_ZN34_INTERNAL_b70fa298_4_k_cu_a59285df6thrust24THRUST_300001_SM_1000_NS3seqE,@object
	.size		_ZN34_INTERNAL_b70fa298_4_k_cu_a59285df6thrust24THRUST_300001_SM_1000_NS3seqE,(_ZN34_INTERNAL_b70fa298_4_k_cu_a59285df4cuda3std3__420unreachable_sentinelE - _ZN34_INTERNAL_b70fa298_4_k_cu_a59285df6thrust24THRUST_300001_SM_1000_NS3seqE)
_ZN34_INTERNAL_b70fa298_4_k_cu_a59285df6thrust24THRUST_300001_SM_1000_NS3seqE:
	.zero		1
	.type		_ZN34_INTERNAL_b70fa298_4_k_cu_a59285df4cuda3std3__420unreachable_sentinelE,@object
	.size		_ZN34_INTERNAL_b70fa298_4_k_cu_a59285df4cuda3std3__420unreachable_sentinelE,(_ZN34_INTERNAL_b70fa298_4_k_cu_a59285df4cuda3std6ranges3__45__cpo5ssizeE - _ZN34_INTERNAL_b70fa298_4_k_cu_a59285df4cuda3std3__420unreachable_sentinelE)
_ZN34_INTERNAL_b70fa298_4_k_cu_a59285df4cuda3std3__420unreachable_sentinelE:
	.zero		1
	.type		_ZN34_INTERNAL_b70fa298_4_k_cu_a59285df4cuda3std6ranges3__45__cpo5ssizeE,@object
	.size		_ZN34_INTERNAL_b70fa298_4_k_cu_a59285df4cuda3std6ranges3__45__cpo5ssizeE,(_ZN34_INTERNAL_b70fa298_4_k_cu_a59285df6thrust24THRUST_300001_SM_1000_NS12placeholders2_3E - _ZN34_INTERNAL_b70fa298_4_k_cu_a59285df4cuda3std6ranges3__45__cpo5ssizeE)
_ZN34_INTERNAL_b70fa298_4_k_cu_a59285df4cuda3std6ranges3__45__cpo5ssizeE:
	.zero		1
	.type		_ZN34_INTERNAL_b70fa298_4_k_cu_a59285df6thrust24THRUST_300001_SM_1000_NS12placeholders2_3E,@object
	.size		_ZN34_INTERNAL_b70fa298_4_k_cu_a59285df6thrust24THRUST_300001_SM_1000_NS12placeholders2_3E,(_ZN34_INTERNAL_b70fa298_4_k_cu_a59285df4cuda3std3__45__cpo4cendE - _ZN34_INTERNAL_b70fa298_4_k_cu_a59285df6thrust24THRUST_300001_SM_1000_NS12placeholders2_3E)
_ZN34_INTERNAL_b70fa298_4_k_cu_a59285df6thrust24THRUST_300001_SM_1000_NS12placeholders2_3E:
	.zero		1
	.type		_ZN34_INTERNAL_b70fa298_4_k_cu_a59285df4cuda3std3__45__cpo4cendE,@object
	.size		_ZN34_INTERNAL_b70fa298_4_k_cu_a59285df4cuda3std3__45__cpo4cendE,(_ZN34_INTERNAL_b70fa298_4_k_cu_a59285df4cuda3std6ranges3__45__cpo4cendE - _ZN34_INTERNAL_b70fa298_4_k_cu_a59285df4cuda3std3__45__cpo4cendE)
_ZN34_INTERNAL_b70fa298_4_k_cu_a59285df4cuda3std3__45__cpo4cendE:
	.zero		1
	.type		_ZN34_INTERNAL_b70fa298_4_k_cu_a59285df4cuda3std6ranges3__45__cpo4cendE,@object
	.size		_ZN34_INTERNAL_b70fa298_4_k_cu_a59285df4cuda3std6ranges3__45__cpo4cendE,(_ZN34_INTERNAL_b70fa298_4_k_cu_a59285df6thrust24THRUST_300001_SM_1000_NS12placeholders2_7E - _ZN34_INTERNAL_b70fa298_4_k_cu_a59285df4cuda3std6ranges3__45__cpo4cendE)
_ZN34_INTERNAL_b70fa298_4_k_cu_a59285df4cuda3std6ranges3__45__cpo4cendE:
	.zero		1
	.type		_ZN34_INTERNAL_b70fa298_4_k_cu_a59285df6thrust24THRUST_300001_SM_1000_NS12placeholders2_7E,@object
	.size		_ZN34_INTERNAL_b70fa298_4_k_cu_a59285df6thrust24THRUST_300001_SM_1000_NS12placeholders2_7E,(_ZN34_INTERNAL_b70fa298_4_k_cu_a59285df4cuda3std3__45__cpo5crendE - _ZN34_INTERNAL_b70fa298_4_k_cu_a59285df6thrust24THRUST_300001_SM_1000_NS12placeholders2_7E)
_ZN34_INTERNAL_b70fa298_4_k_cu_a59285df6thrust24THRUST_300001_SM_1000_NS12placeholders2_7E:
	.zero		1
	.type		_ZN34_INTERNAL_b70fa298_4_k_cu_a59285df4cuda3std3__45__cpo5crendE,@object
	.size		_ZN34_INTERNAL_b70fa298_4_k_cu_a59285df4cuda3std3__45__cpo5crendE,(_ZN34_INTERNAL_b70fa298_4_k_cu_a59285df4cuda3std6ranges3__45__cpo4prevE - _ZN34_INTERNAL_b70fa298_4_k_cu_a59285df4cuda3std3__45__cpo5crendE)
_ZN34_INTERNAL_b70fa298_4_k_cu_a59285df4cuda3std3__45__cpo5crendE:
	.zero		1
	.type		_ZN34_INTERNAL_b70fa298_4_k_cu_a59285df4cuda3std6ranges3__45__cpo4prevE,@object
	.size		_ZN34_INTERNAL_b70fa298_4_k_cu_a59285df4cuda3std6ranges3__45__cpo4prevE,(_ZN34_INTERNAL_b70fa298_4_k_cu_a59285df4cuda3std6ranges3__45__cpo9iter_moveE - _ZN34_INTERNAL_b70fa298_4_k_cu_a59285df4cuda3std6ranges3__45__cpo4prevE)
_ZN34_INTERNAL_b70fa298_4_k_cu_a59285df4cuda3std6ranges3__45__cpo4prevE:
	.zero		1
	.type		_ZN34_INTERNAL_b70fa298_4_k_cu_a59285df4cuda3std6ranges3__45__cpo9iter_moveE,@object
	.size		_ZN34_INTERNAL_b70fa298_4_k_cu_a59285df4cuda3std6ranges3__45__cpo9iter_moveE,(_ZN34_INTERNAL_b70fa298_4_k_cu_a59285df6thrust24THRUST_300001_SM_1000_NS6system6detail10sequential3seqE - _ZN34_INTERNAL_b70fa298_4_k_cu_a59285df4cuda3std6ranges3__45__cpo9iter_moveE)
_ZN34_INTERNAL_b70fa298_4_k_cu_a59285df4cuda3std6ranges3__45__cpo9iter_moveE:
	.zero		1
	.type		_ZN34_INTERNAL_b70fa298_4_k_cu_a59285df6thrust24THRUST_300001_SM_1000_NS6system6detail10sequential3seqE,@object
	.size		_ZN34_INTERNAL_b70fa298_4_k_cu_a59285df6thrust24THRUST_300001_SM_1000_NS6system6detail10sequential3seqE,(_ZN34_INTERNAL_b70fa298_4_k_cu_a59285df6thrust24THRUST_300001_SM_1000_NS12placeholders2_9E - _ZN34_INTERNAL_b70fa298_4_k_cu_a59285df6thrust24THRUST_300001_SM_1000_NS6system6detail10sequential3seqE)
_ZN34_INTERNAL_b70fa298_4_k_cu_a59285df6thrust24THRUST_300001_SM_1000_NS6system6detail10sequential3seqE:
	.zero		1
	.type		_ZN34_INTERNAL_b70fa298_4_k_cu_a59285df6thrust24THRUST_300001_SM_1000_NS12placeholders2_9E,@object
	.size		_ZN34_INTERNAL_b70fa298_4_k_cu_a59285df6thrust24THRUST_300001_SM_1000_NS12placeholders2_9E,(_ZN34_INTERNAL_b70fa298_4_k_cu_a59285df4cuda3std3__419piecewise_constructE - _ZN34_INTERNAL_b70fa298_4_k_cu_a59285df6thrust24THRUST_300001_SM_1000_NS12placeholders2_9E)
_ZN34_INTERNAL_b70fa298_4_k_cu_a59285df6thrust24THRUST_300001_SM_1000_NS12placeholders2_9E:
	.zero		1
	.type		_ZN34_INTERNAL_b70fa298_4_k_cu_a59285df4cuda3std3__419piecewise_constructE,@object
	.size		_ZN34_INTERNAL_b70fa298_4_k_cu_a59285df4cuda3std3__419piecewise_constructE,(_ZN34_INTERNAL_b70fa298_4_k_cu_a59285df4cuda3std6ranges3__45__cpo5cdataE - _ZN34_INTERNAL_b70fa298_4_k_cu_a59285df4cuda3std3__419piecewise_constructE)
_ZN34_INTERNAL_b70fa298_4_k_cu_a59285df4cuda3std3__419piecewise_constructE:
	.zero		1
	.type		_ZN34_INTERNAL_b70fa298_4_k_cu_a59285df4cuda3std6ranges3__45__cpo5cdataE,@object
	.size		_ZN34_INTERNAL_b70fa298_4_k_cu_a59285df4cuda3std6ranges3__45__cpo5cdataE,(_ZN34_INTERNAL_b70fa298_4_k_cu_a59285df6thrust24THRUST_300001_SM_1000_NS12placeholders2_1E - _ZN34_INTERNAL_b70fa298_4_k_cu_a59285df4cuda3std6ranges3__45__cpo5cdataE)
_ZN34_INTERNAL_b70fa298_4_k_cu_a59285df4cuda3std6ranges3__45__cpo5cdataE:
	.zero		1
	.type		_ZN34_INTERNAL_b70fa298_4_k_cu_a59285df6thrust24THRUST_300001_SM_1000_NS12placeholders2_1E,@object
	.size		_ZN34_INTERNAL_b70fa298_4_k_cu_a59285df6thrust24THRUST_300001_SM_1000_NS12placeholders2_1E,(_ZN34_INTERNAL_b70fa298_4_k_cu_a59285df4cuda3std3__45__cpo3endE - _ZN34_INTERNAL_b70fa298_4_k_cu_a59285df6thrust24THRUST_300001_SM_1000_NS12placeholders2_1E)
_ZN34_INTERNAL_b70fa298_4_k_cu_a59285df6thrust24THRUST_300001_SM_1000_NS12placeholders2_1E:
	.zero		1
	.type		_ZN34_INTERNAL_b70fa298_4_k_cu_a59285df4cuda3std3__45__cpo3endE,@object
	.size		_ZN34_INTERNAL_b70fa298_4_k_cu_a59285df4cuda3std3__45__cpo3endE,(_ZN34_INTERNAL_b70fa298_4_k_cu_a59285df4cuda3std6ranges3__45__cpo3endE - _ZN34_INTERNAL_b70fa298_4_k_cu_a59285df4cuda3std3__45__cpo3endE)
_ZN34_INTERNAL_b70fa298_4_k_cu_a59285df4cuda3std3__45__cpo3endE:
	.zero		1
	.type		_ZN34_INTERNAL_b70fa298_4_k_cu_a59285df4cuda3std6ranges3__45__cpo3endE,@object
	.size		_ZN34_INTERNAL_b70fa298_4_k_cu_a59285df4cuda3std6ranges3__45__cpo3endE,(_ZN34_INTERNAL_b70fa298_4_k_cu_a59285df6thrust24THRUST_300001_SM_1000_NS12placeholders2_5E - _ZN34_INTERNAL_b70fa298_4_k_cu_a59285df4cuda3std6ranges3__45__cpo3endE)
_ZN34_INTERNAL_b70fa298_4_k_cu_a59285df4cuda3std6ranges3__45__cpo3endE:
	.zero		1
	.type		_ZN34_INTERNAL_b70fa298_4_k_cu_a59285df6thrust24THRUST_300001_SM_1000_NS12placeholders2_5E,@object
	.size		_ZN34_INTERNAL_b70fa298_4_k_cu_a59285df6thrust24THRUST_300001_SM_1000_NS12placeholders2_5E,(_ZN34_INTERNAL_b70fa298_4_k_cu_a59285df4cuda3std3__45__cpo4rendE - _ZN34_INTERNAL_b70fa298_4_k_cu_a59285df6thrust24THRUST_300001_SM_1000_NS12placeholders2_5E)
_ZN34_INTERNAL_b70fa298_4_k_cu_a59285df6thrust24THRUST_300001_SM_1000_NS12placeholders2_5E:
	.zero		1
	.type		_ZN34_INTERNAL_b70fa298_4_k_cu_a59285df4cuda3std3__45__cpo4rendE,@object
	.size		_ZN34_INTERNAL_b70fa298_4_k_cu_a59285df4cuda3std3__45__cpo4rendE,(_ZN34_INTERNAL_b70fa298_4_k_cu_a59285df4cuda3std6ranges3__45__cpo9iter_swapE - _ZN34_INTERNAL_b70fa298_4_k_cu_a59285df4cuda3std3__45__cpo4rendE)
_ZN34_INTERNAL_b70fa298_4_k_cu_a59285df4cuda3std3__45__cpo4rendE:
	.zero		1
	.type		_ZN34_INTERNAL_b70fa298_4_k_cu_a59285df4cuda3std6ranges3__45__cpo9iter_swapE,@object
	.size		_ZN34_INTERNAL_b70fa298_4_k_cu_a59285df4cuda3std6ranges3__45__cpo9iter_swapE,(_ZN34_INTERNAL_b70fa298_4_k_cu_a59285df4cuda3std3__48unexpectE - _ZN34_INTERNAL_b70fa298_4_k_cu_a59285df4cuda3std6ranges3__45__cpo9iter_swapE)
_ZN34_INTERNAL_b70fa298_4_k_cu_a59285df4cuda3std6ranges3__45__cpo9iter_swapE:
	.zero		1
	.type		_ZN34_INTERNAL_b70fa298_4_k_cu_a59285df4cuda3std3__48unexpectE,@object
	.size		_ZN34_INTERNAL_b70fa298_4_k_cu_a59285df4cuda3std3__48unexpectE,(_ZN34_INTERNAL_b70fa298_4_k_cu_a59285df6thrust24THRUST_300001_SM_1000_NS8cuda_cub3parE - _ZN34_INTERNAL_b70fa298_4_k_cu_a59285df4cuda3std3__48unexpectE)
_ZN34_INTERNAL_b70fa298_4_k_cu_a59285df4cuda3std3__48unexpectE:
	.zero		1
	.type		_ZN34_INTERNAL_b70fa298_4_k_cu_a59285df6thrust24THRUST_300001_SM_1000_NS8cuda_cub3parE,@object
	.size		_ZN34_INTERNAL_b70fa298_4_k_cu_a59285df6thrust24THRUST_300001_SM_1000_NS8cuda_cub3parE,(.L_29 - _ZN34_INTERNAL_b70fa298_4_k_cu_a59285df6thrust24THRUST_300001_SM_1000_NS8cuda_cub3parE)
_ZN34_INTERNAL_b70fa298_4_k_cu_a59285df6thrust24THRUST_300001_SM_1000_NS8cuda_cub3parE:
	.zero		1
.L_29:


//--------------------- .nv.constant0._ZN3cub18CUB_300001_SM_10006detail11EmptyKernelIvEEvv --------------------------
	.section	.nv.constant0._ZN3cub18CUB_300001_SM_10006detail11EmptyKernelIvEEvv,"a",@progbits
	.sectionflags	@""
	.align	4
.nv.constant0._ZN3cub18CUB_300001_SM_10006detail11EmptyKernelIvEEvv:
	.zero		896


//--------------------- .nv.constant0._Z18column_major_mergeIiEvPKT_S2_PS0_iiiii --------------------------
	.section	.nv.constant0._Z18column_major_mergeIiEvPKT_S2_PS0_iiiii,"a",@progbits
	.sectionflags	@""
	.align	4
.nv.constant0._Z18column_major_mergeIiEvPKT_S2_PS0_iiiii:
	.zero		940


//--------------------- .nv.constant0._Z15row_major_mergeIiEvPKT_S2_PS0_ii --------------------------
	.section	.nv.constant0._Z15row_major_mergeIiEvPKT_S2_PS0_ii,"a",@progbits
	.sectionflags	@""
	.align	4
.nv.constant0._Z15row_major_mergeIiEvPKT_S2_PS0_ii:
	.zero		928


//--------------------- SYMBOLS --------------------------

	.type		.nv.reservedSmem.offset0,@object
	.size		.nv.reservedSmem.offset0,0x4
